def matmul_kernel(
    a_ptr,
    b_ptr,
    c_ptr,
    M,
    N,
    K,
    stride_am,
    stride_ak,
    stride_bk,
    stride_bn,
    stride_cm,
    stride_cn,
    BLOCK_M: tl.constexpr,
    BLOCK_N: tl.constexpr,
    BLOCK_K: tl.constexpr,
    GROUP_M: tl.constexpr,
):
    pid = tl.program_id(axis=0)
    num_pid_m = tl.cdiv(M, BLOCK_M)
    num_pid_n = tl.cdiv(N, BLOCK_N)
    num_pid_in_group = GROUP_M * num_pid_n
    group_id = pid // num_pid_in_group
    first_pid_m = group_id * GROUP_M
    group_size_m = min(num_pid_m - first_pid_m, GROUP_M)
    pid_m = first_pid_m + ((pid % num_pid_in_group) % group_size_m)
    pid_n = (pid % num_pid_in_group) // group_size_m

    offs_am = (pid_m * BLOCK_M + tl.arange(0, BLOCK_M)) % M
    offs_bn = (pid_n * BLOCK_N + tl.arange(0, BLOCK_N)) % N
    offs_k = tl.arange(0, BLOCK_K)
    a_ptrs = a_ptr + offs_am[:, None] * stride_am + offs_k[None, :] * stride_ak
    b_ptrs = b_ptr + offs_k[:, None] * stride_bk + offs_bn[None, :] * stride_bn

    acc = tl.zeros((BLOCK_M, BLOCK_N), dtype=tl.float32)
    for kk in range(0, tl.cdiv(K, BLOCK_K)):
        a = tl.load(a_ptrs, mask=offs_k[None, :] < K - kk * BLOCK_K, other=0.0)
        b = tl.load(b_ptrs, mask=offs_k[:, None] < K - kk * BLOCK_K, other=0.0)
        acc = tl.dot(a, b, acc)
        a_ptrs += BLOCK_K * stride_ak
        b_ptrs += BLOCK_K * stride_bk

    c = acc.to(c_ptr.dtype.element_ty)
    offs_cm = pid_m * BLOCK_M + tl.arange(0, BLOCK_M)
    offs_cn = pid_n * BLOCK_N + tl.arange(0, BLOCK_N)
    c_ptrs = c_ptr + offs_cm[:, None] * stride_cm + offs_cn[None, :] * stride_cn
    mask = (offs_cm[:, None] < M) & (offs_cn[None, :] < N)
    tl.store(c_ptrs, c, mask=mask)

# config = {"BLOCK_K": 128, "BLOCK_M": 16, "BLOCK_N": 32, "GROUP_M": 8, "arch": "sm_100", "dtype": "fp16", "num_ctas": 1, "num_stages": 3, "num_warps": 4}
# arch = sm_100


// ===== COMPILED SASS (sm_100a) =====

	.target	sm_100a

	.elftype	@"ET_EXEC"


//--------------------- .note.nv.tkinfo           --------------------------
	.section	.note.nv.tkinfo,"",@"SHT_NOTE"
	.sectionflags	@"SHF_NOTE_NV_TKINFO"
	.tkinfo
        /*0018*/ 	.word	0x00000081
        /*0030*/ 	.string	""
        /*0030*/ 	.string	"ptxas-blackwell"
        /*0030*/ 	.string	"Cuda compilation tools, release 12.9, V12.9.86"
        /*0030*/ 	.string	"Build cuda_12.9.r12.9/compiler.36037853_0"
        /*0030*/ 	.string	"-v  -suppress-debug-info  -lineinfo  -arch sm_100a "



//--------------------- .note.nv.cuver            --------------------------
	.section	.note.nv.cuver,"",@"SHT_NOTE"
	.sectionflags	@"SHF_NOTE_NV_CUVER"
        /*0018*/ 	.short	0x0001
        /*001a*/ 	.short	0x0064
        /*001c*/ 	.short	0x0001
        /*001e*/ 	.short	0x0000
        /*0020*/ 	.short	0x0001
        /*0022*/ 	.short	0x0000


//--------------------- .nv.info                  --------------------------
	.section	.nv.info,"",@"SHT_CUDA_INFO"
	.align	4


	//----- nvinfo : EIATTR_REGCOUNT
	.align		4
        /*0000*/ 	.byte	0x04, 0x2f
        /*0002*/ 	.short	(.L_1 - .L_0)
	.align		4
.L_0:
        /*0004*/ 	.word	index@(matmul_kernel)
        /*0008*/ 	.word	0x000000a0


	//----- nvinfo : EIATTR_FRAME_SIZE
	.align		4
.L_1:
        /*000c*/ 	.byte	0x04, 0x11
        /*000e*/ 	.short	(.L_3 - .L_2)
	.align		4
.L_2:
        /*0010*/ 	.word	index@(matmul_kernel)
        /*0014*/ 	.word	0x00000000


	//----- nvinfo : EIATTR_MIN_STACK_SIZE
	.align		4
.L_3:
        /*0018*/ 	.byte	0x04, 0x12
        /*001a*/ 	.short	(.L_5 - .L_4)
	.align		4
.L_4:
        /*001c*/ 	.word	index@(matmul_kernel)
        /*0020*/ 	.word	0x00000000
.L_5:


//--------------------- .nv.info.matmul_kernel    --------------------------
	.section	.nv.info.matmul_kernel,"",@"SHT_CUDA_INFO"
	.sectionflags	@""
	.align	4


	//----- nvinfo : EIATTR_CUDA_API_VERSION
	.align		4
        /*0000*/ 	.byte	0x04, 0x37
        /*0002*/ 	.short	(.L_7 - .L_6)
.L_6:
        /*0004*/ 	.word	0x00000081


	//----- nvinfo : EIATTR_KPARAM_INFO
	.align		4
.L_7:
        /*0008*/ 	.byte	0x04, 0x17
        /*000a*/ 	.short	(.L_9 - .L_8)
.L_8:
        /*000c*/ 	.word	0x00000000
        /*0010*/ 	.short	0x000d
        /*0012*/ 	.short	0x0048
        /*0014*/ 	.byte	0x00, 0xf4, 0x21, 0x00


	//----- nvinfo : EIATTR_KPARAM_INFO
	.align		4
.L_9:
        /*0018*/ 	.byte	0x04, 0x17
        /*001a*/ 	.short	(.L_11 - .L_10)
.L_10:
        /*001c*/ 	.word	0x00000000
        /*0020*/ 	.short	0x000c
        /*0022*/ 	.short	0x0040
        /*0024*/ 	.byte	0x00, 0xf4, 0x21, 0x00


	//----- nvinfo : EIATTR_KPARAM_INFO
	.align		4
.L_11:
        /*0028*/ 	.byte	0x04, 0x17
        /*002a*/ 	.short	(.L_13 - .L_12)
.L_12:
        /*002c*/ 	.word	0x00000000
        /*0030*/ 	.short	0x000b
        /*0032*/ 	.short	0x0038
        /*0034*/ 	.byte	0x00, 0xf0, 0x11, 0x00


	//----- nvinfo : EIATTR_KPARAM_INFO
	.align		4
.L_13:
        /*0038*/ 	.byte	0x04, 0x17
        /*003a*/ 	.short	(.L_15 - .L_14)
.L_14:
        /*003c*/ 	.word	0x00000000
        /*0040*/ 	.short	0x000a
        /*0042*/ 	.short	0x0034
        /*0044*/ 	.byte	0x00, 0xf0, 0x11, 0x00


	//----- nvinfo : EIATTR_KPARAM_INFO
	.align		4
.L_15:
        /*0048*/ 	.byte	0x04, 0x17
        /*004a*/ 	.short	(.L_17 - .L_16)
.L_16:
        /*004c*/ 	.word	0x00000000
        /*0050*/ 	.short	0x0009
        /*0052*/ 	.short	0x0030
        /*0054*/ 	.byte	0x00, 0xf0, 0x11, 0x00


	//----- nvinfo : EIATTR_KPARAM_INFO
	.align		4
.L_17:
        /*0058*/ 	.byte	0x04, 0x17
        /*005a*/ 	.short	(.L_19 - .L_18)
.L_18:
        /*005c*/ 	.word	0x00000000
        /*0060*/ 	.short	0x0008
        /*0062*/ 	.short	0x002c
        /*0064*/ 	.byte	0x00, 0xf0, 0x11, 0x00


	//----- nvinfo : EIATTR_KPARAM_INFO
	.align		4
.L_19:
        /*0068*/ 	.byte	0x04, 0x17
        /*006a*/ 	.short	(.L_21 - .L_20)
.L_20:
        /*006c*/ 	.word	0x00000000
        /*0070*/ 	.short	0x0007
        /*0072*/ 	.short	0x0028
        /*0074*/ 	.byte	0x00, 0xf0, 0x11, 0x00


	//----- nvinfo : EIATTR_KPARAM_INFO
	.align		4
.L_21:
        /*0078*/ 	.byte	0x04, 0x17
        /*007a*/ 	.short	(.L_23 - .L_22)
.L_22:
        /*007c*/ 	.word	0x00000000
        /*0080*/ 	.short	0x0006
        /*0082*/ 	.short	0x0024
        /*0084*/ 	.byte	0x00, 0xf0, 0x11, 0x00


	//----- nvinfo : EIATTR_KPARAM_INFO
	.align		4
.L_23:
        /*0088*/ 	.byte	0x04, 0x17
        /*008a*/ 	.short	(.L_25 - .L_24)
.L_24:
        /*008c*/ 	.word	0x00000000
        /*0090*/ 	.short	0x0005
        /*0092*/ 	.short	0x0020
        /*0094*/ 	.byte	0x00, 0xf0, 0x11, 0x00


	//----- nvinfo : EIATTR_KPARAM_INFO
	.align		4
.L_25:
        /*0098*/ 	.byte	0x04, 0x17
        /*009a*/ 	.short	(.L_27 - .L_26)
.L_26:
        /*009c*/ 	.word	0x00000000
        /*00a0*/ 	.short	0x0004
        /*00a2*/ 	.short	0x001c
        /*00a4*/ 	.byte	0x00, 0xf0, 0x11, 0x00


	//----- nvinfo : EIATTR_KPARAM_INFO
	.align		4
.L_27:
        /*00a8*/ 	.byte	0x04, 0x17
        /*00aa*/ 	.short	(.L_29 - .L_28)
.L_28:
        /*00ac*/ 	.word	0x00000000
        /*00b0*/ 	.short	0x0003
        /*00b2*/ 	.short	0x0018
        /*00b4*/ 	.byte	0x00, 0xf0, 0x11, 0x00


	//----- nvinfo : EIATTR_KPARAM_INFO
	.align		4
.L_29:
        /*00b8*/ 	.byte	0x04, 0x17
        /*00ba*/ 	.short	(.L_31 - .L_30)
.L_30:
        /*00bc*/ 	.word	0x00000000
        /*00c0*/ 	.short	0x0002
        /*00c2*/ 	.short	0x0010
        /*00c4*/ 	.byte	0x00, 0xf4, 0x21, 0x00


	//----- nvinfo : EIATTR_KPARAM_INFO
	.align		4
.L_31:
        /*00c8*/ 	.byte	0x04, 0x17
        /*00ca*/ 	.short	(.L_33 - .L_32)
.L_32:
        /*00cc*/ 	.word	0x00000000
        /*00d0*/ 	.short	0x0001
        /*00d2*/ 	.short	0x0008
        /*00d4*/ 	.byte	0x00, 0xf4, 0x21, 0x00


	//----- nvinfo : EIATTR_KPARAM_INFO
	.align		4
.L_33:
        /*00d8*/ 	.byte	0x04, 0x17
        /*00da*/ 	.short	(.L_35 - .L_34)
.L_34:
        /*00dc*/ 	.word	0x00000000
        /*00e0*/ 	.short	0x0000
        /*00e2*/ 	.short	0x0000
        /*00e4*/ 	.byte	0x00, 0xf4, 0x21, 0x00


	//----- nvinfo : EIATTR_SPARSE_MMA_MASK
	.align		4
.L_35:
        /*00e8*/ 	.byte	0x03, 0x50
        /*00ea*/ 	.short	0x0000


	//----- nvinfo : EIATTR_MAXREG_COUNT
	.align		4
        /*00ec*/ 	.byte	0x03, 0x1b
        /*00ee*/ 	.short	0x00ff


	//----- nvinfo : EIATTR_NUM_BARRIERS
	.align		4
        /*00f0*/ 	.byte	0x02, 0x4c
        /*00f2*/ 	.byte	0x01
	.zero		1


	//----- nvinfo : EIATTR_VRC_CTA_INIT_COUNT
	.align		4
        /*00f4*/ 	.byte	0x02, 0x4a
	.zero		1
	.zero		1


	//----- nvinfo : EIATTR_EXIT_INSTR_OFFSETS
	.align		4
        /*00f8*/ 	.byte	0x04, 0x1c
        /*00fa*/ 	.short	(.L_37 - .L_36)


	//   ....[0]....
.L_36:
        /*00fc*/ 	.word	0x00004290


	//   ....[1]....
        /*0100*/ 	.word	0x000042c0


	//----- nvinfo : EIATTR_REQNTID
	.align		4
.L_37:
        /*0104*/ 	.byte	0x04, 0x10
        /*0106*/ 	.short	(.L_39 - .L_38)
.L_38:
        /*0108*/ 	.word	0x00000080
        /*010c*/ 	.word	0x00000001
        /*0110*/ 	.word	0x00000001


	//----- nvinfo : EIATTR_CBANK_PARAM_SIZE
	.align		4
.L_39:
        /*0114*/ 	.byte	0x03, 0x19
        /*0116*/ 	.short	0x0050


	//----- nvinfo : EIATTR_PARAM_CBANK
	.align		4
        /*0118*/ 	.byte	0x04, 0x0a
        /*011a*/ 	.short	(.L_41 - .L_40)
	.align		4
.L_40:
        /*011c*/ 	.word	index@(.nv.constant0.matmul_kernel)
        /*0120*/ 	.short	0x0380
        /*0122*/ 	.short	0x0050


	//----- nvinfo : EIATTR_SW_WAR
	.align		4
.L_41:
        /*0124*/ 	.byte	0x04, 0x36
        /*0126*/ 	.short	(.L_43 - .L_42)
.L_42:
        /*0128*/ 	.word	0x00000008
.L_43:


//--------------------- .nv.compat                --------------------------
	.section	.nv.compat,"",@"SHT_CUDA_COMPAT_INFO"
	.align	4
        /*0000*/ 	.byte	0x02, 0x02, 0x01, 0x00, 0x02, 0x05, 0x05, 0x00, 0x02, 0x03, 0x00, 0x00, 0x02, 0x06, 0x01, 0x00


//--------------------- .nv.callgraph             --------------------------
	.section	.nv.callgraph,"",@"SHT_CUDA_CALLGRAPH"
	.align	4
	.sectionentsize	8
	.align		4
        /*0000*/ 	.word	0x00000000
	.align		4
        /*0004*/ 	.word	0xffffffff
	.align		4
        /*0008*/ 	.word	0x00000000
	.align		4
        /*000c*/ 	.word	0xfffffffe
	.align		4
        /*0010*/ 	.word	0x00000000
	.align		4
        /*0014*/ 	.word	0xfffffffd
	.align		4
        /*0018*/ 	.word	0x00000000
	.align		4
        /*001c*/ 	.word	0xfffffffc


//--------------------- .text.matmul_kernel       --------------------------
	.section	.text.matmul_kernel,"ax",@progbits
	.align	128
        .global         matmul_kernel
        .type           matmul_kernel,@function
        .size           matmul_kernel,(.L_x_3 - matmul_kernel)
        .other          matmul_kernel,@"STO_CUDA_ENTRY STV_DEFAULT"
matmul_kernel:
.text.matmul_kernel:
[----:B------:R-:W0:Y:S08]  /*0000*/  LDC R1, c[0x0][0x37c] ;  /* 0x0000df00ff017b82 */ /* 0x000e300000000800 */
[----:B------:R-:W1:Y:S01]  /*0010*/  LDC.64 R20, c[0x0][0x398] ;  /* 0x0000e600ff147b82 */ /* 0x000e620000000a00 */
[----:B------:R-:W2:Y:S01]  /*0020*/  S2R R5, SR_CTAID.X ;  /* 0x0000000000057919 */ /* 0x000ea20000002500 */
[----:B------:R-:W-:Y:S01]  /*0030*/  UMOV UR4, 0x400 ;  /* 0x0000040000047882 */ /* 0x000fe20000000000 */
[----:B------:R-:W3:Y:S05]  /*0040*/  LDCU.64 UR6, c[0x0][0x358] ;  /* 0x00006b00ff0677ac */ /* 0x000eea0008000a00 */
[----:B------:R-:W4:Y:S08]  /*0050*/  LDC R13, c[0x0][0x3a0] ;  /* 0x0000e800ff0d7b82 */ /* 0x000f300000000800 */
[----:B------:R-:W5:Y:S01]  /*0060*/  S2UR UR5, SR_CgaCtaId ;  /* 0x00000000000579c3 */ /* 0x000f620000008800 */
[----:B-1----:R-:W-:-:S05]  /*0070*/  VIADD R0, R21, 0x1f ;  /* 0x0000001f15007836 */ /* 0x002fca0000000000 */
[----:B------:R-:W-:Y:S01]  /*0080*/  SHF.R.S32.HI R3, RZ, 0x1f, R0 ;  /* 0x0000001fff037819 */ /* 0x000fe20000011400 */
[----:B----4-:R-:W-:-:S03]  /*0090*/  VIADD R13, R13, 0x7f ;  /* 0x0000007f0d0d7836 */ /* 0x010fc60000000000 */
[----:B------:R-:W-:Y:S02]  /*00a0*/  LEA.HI R3, R3, R0, RZ, 0x5 ;  /* 0x0000000003037211 */ /* 0x000fe400078f28ff */
[----:B--2---:R-:W-:Y:S02]  /*00b0*/  IABS R8, R5 ;  /* 0x0000000500087213 */ /* 0x004fe40000000000 */
[----:B------:R-:W-:Y:S01]  /*00c0*/  SHF.R.S32.HI R3, RZ, 0x5, R3 ;  /* 0x00000005ff037819 */ /* 0x000fe20000011403 */
[----:B-----5:R-:W-:-:S04]  /*00d0*/  ULEA UR4, UR5, UR4, 0x18 ;  /* 0x0000000405047291 */ /* 0x020fc8000f8ec0ff */
[----:B------:R-:W-:-:S05]  /*00e0*/  IMAD.SHL.U32 R4, R3, 0x8, RZ ;  /* 0x0000000803047824 */ /* 0x000fca00078e00ff */
[-C--:B------:R-:W-:Y:S02]  /*00f0*/  IABS R7, R4.reuse ;  /* 0x0000000400077213 */ /* 0x080fe40000000000 */
[----:B------:R-:W-:Y:S02]  /*0100*/  IABS R10, R4 ;  /* 0x00000004000a7213 */ /* 0x000fe40000000000 */
[----:B------:R-:W1:Y:S08]  /*0110*/  I2F.RP R0, R7 ;  /* 0x0000000700007306 */ /* 0x000e700000209400 */
[----:B-1----:R-:W1:Y:S02]  /*0120*/  MUFU.RCP R0, R0 ;  /* 0x0000000000007308 */ /* 0x002e640000001000 */
[----:B-1----:R-:W-:-:S02]  /*0130*/  VIADD R2, R0, 0xffffffe ;  /* 0x0ffffffe00027836 */ /* 0x002fc40000000000 */
[----:B------:R-:W-:-:S04]  /*0140*/  IMAD.MOV R0, RZ, RZ, -R10 ;  /* 0x000000ffff007224 */ /* 0x000fc800078e0a0a */
[----:B------:R1:W2:Y:S02]  /*0150*/  F2I.FTZ.U32.TRUNC.NTZ R3, R2 ;  /* 0x0000000200037305 */ /* 0x0002a4000021f000 */
[----:B-1----:R-:W-:Y:S02]  /*0160*/  IMAD.MOV.U32 R2, RZ, RZ, RZ ;  /* 0x000000ffff027224 */ /* 0x002fe400078e00ff */
[----:B--2---:R-:W-:-:S04]  /*0170*/  IMAD.MOV R6, RZ, RZ, -R3 ;  /* 0x000000ffff067224 */ /* 0x004fc800078e0a03 */
[----:B------:R-:W-:Y:S02]  /*0180*/  IMAD R9, R6, R7, RZ ;  /* 0x0000000706097224 */ /* 0x000fe400078e02ff */
[----:B------:R-:W-:Y:S02]  /*0190*/  IMAD.MOV.U32 R6, RZ, RZ, R8 ;  /* 0x000000ffff067224 */ /* 0x000fe400078e0008 */
[----:B------:R-:W-:-:S06]  /*01a0*/  IMAD.HI.U32 R3, R3, R9, R2 ;  /* 0x0000000903037227 */ /* 0x000fcc00078e0002 */
[----:B------:R-:W-:-:S04]  /*01b0*/  IMAD.HI.U32 R3, R3, R6, RZ ;  /* 0x0000000603037227 */ /* 0x000fc800078e00ff */
[----:B------:R-:W-:-:S05]  /*01c0*/  IMAD R0, R3, R0, R6 ;  /* 0x0000000003007224 */ /* 0x000fca00078e0206 */
[----:B------:R-:W-:-:S13]  /*01d0*/  ISETP.GT.U32.AND P1, PT, R7, R0, PT ;  /* 0x000000000700720c */ /* 0x000fda0003f24070 */
[----:B------:R-:W-:Y:S02]  /*01e0*/  @!P1 IMAD.IADD R0, R0, 0x1, -R7 ;  /* 0x0000000100009824 */ /* 0x000fe400078e0a07 */
[----:B------:R-:W-:Y:S01]  /*01f0*/  @!P1 VIADD R3, R3, 0x1 ;  /* 0x0000000103039836 */ /* 0x000fe20000000000 */
[----:B------:R-:W-:Y:S02]  /*0200*/  ISETP.NE.AND P1, PT, R4, RZ, PT ;  /* 0x000000ff0400720c */ /* 0x000fe40003f25270 */
[----:B------:R-:W-:Y:S02]  /*0210*/  ISETP.GE.U32.AND P0, PT, R0, R7, PT ;  /* 0x000000070000720c */ /* 0x000fe40003f06070 */
[----:B------:R-:W-:-:S04]  /*0220*/  LOP3.LUT R0, R5, R4, RZ, 0x3c, !PT ;  /* 0x0000000405007212 */ /* 0x000fc800078e3cff */
[----:B------:R-:W-:Y:S01]  /*0230*/  ISETP.GE.AND P2, PT, R0, RZ, PT ;  /* 0x000000ff0000720c */ /* 0x000fe20003f46270 */
[----:B------:R-:W-:-:S06]  /*0240*/  VIADD R0, R20, 0xf ;  /* 0x0000000f14007836 */ /* 0x000fcc0000000000 */
[----:B------:R-:W-:-:S04]  /*0250*/  @P0 VIADD R3, R3, 0x1 ;  /* 0x0000000103030836 */ /* 0x000fc80000000000 */
[----:B------:R-:W-:Y:S01]  /*0260*/  IMAD.MOV.U32 R2, RZ, RZ, R3 ;  /* 0x000000ffff027224 */ /* 0x000fe200078e0003 */
[----:B------:R-:W-:-:S03]  /*0270*/  SHF.R.S32.HI R3, RZ, 0x1f, R0 ;  /* 0x0000001fff037819 */ /* 0x000fc60000011400 */
[----:B------:R-:W-:Y:S01]  /*0280*/  @!P2 IMAD.MOV R2, RZ, RZ, -R2 ;  /* 0x000000ffff02a224 */ /* 0x000fe200078e0a02 */
[----:B------:R-:W-:Y:S02]  /*0290*/  @!P1 LOP3.LUT R2, RZ, R4, RZ, 0x33, !PT ;  /* 0x00000004ff029212 */ /* 0x000fe400078e33ff */
[----:B------:R-:W-:-:S03]  /*02a0*/  LEA.HI R3, R3, R0, RZ, 0x4 ;  /* 0x0000000003037211 */ /* 0x000fc600078f20ff */
[C---:B------:R-:W-:Y:S01]  /*02b0*/  IMAD.SHL.U32 R8, R2.reuse, 0x8, RZ ;  /* 0x0000000802087824 */ /* 0x040fe200078e00ff */
[----:B------:R-:W-:-:S04]  /*02c0*/  IADD3 R2, PT, PT, -R2, RZ, RZ ;  /* 0x000000ff02027210 */ /* 0x000fc80007ffe1ff */
[----:B------:R-:W-:Y:S01]  /*02d0*/  LEA.HI.SX32 R3, R3, -R8, 0x1c ;  /* 0x8000000803037211 */ /* 0x000fe200078fe2ff */
[----:B------:R-:W-:-:S03]  /*02e0*/  IMAD R4, R4, R2, R5 ;  /* 0x0000000204047224 */ /* 0x000fc600078e0205 */
[----:B------:R-:W-:Y:S02]  /*02f0*/  VIMNMX R11, PT, PT, R3, 0x8, PT ;  /* 0x00000008030b7848 */ /* 0x000fe40003fe0100 */
[----:B------:R-:W-:Y:S02]  /*0300*/  IABS R9, R4 ;  /* 0x0000000400097213 */ /* 0x000fe40000000000 */
[----:B------:R-:W-:-:S04]  /*0310*/  IABS R7, R11 ;  /* 0x0000000b00077213 */ /* 0x000fc80000000000 */
[----:B------:R-:W1:Y:S08]  /*0320*/  I2F.RP R0, R7 ;  /* 0x0000000700007306 */ /* 0x000e700000209400 */
[----:B-1----:R-:W1:Y:S02]  /*0330*/  MUFU.RCP R0, R0 ;  /* 0x0000000000007308 */ /* 0x002e640000001000 */
[----:B-1----:R-:W-:-:S06]  /*0340*/  VIADD R3, R0, 0xffffffe ;  /* 0x0ffffffe00037836 */ /* 0x002fcc0000000000 */
[----:B------:R-:W1:Y:S02]  /*0350*/  F2I.FTZ.U32.TRUNC.NTZ R3, R3 ;  /* 0x0000000300037305 */ /* 0x000e64000021f000 */
[----:B-1----:R-:W-:-:S04]  /*0360*/  IMAD.MOV R6, RZ, RZ, -R3 ;  /* 0x000000ffff067224 */ /* 0x002fc800078e0a03 */
[----:B------:R-:W-:Y:S01]  /*0370*/  IMAD.MOV.U32 R2, RZ, RZ, R6 ;  /* 0x000000ffff027224 */ /* 0x000fe200078e0006 */
[----:B------:R-:W-:-:S03]  /*0380*/  IABS R6, R11 ;  /* 0x0000000b00067213 */ /* 0x000fc60000000000 */
[----:B------:R-:W-:Y:S02]  /*0390*/  IMAD R5, R2, R7, RZ ;  /* 0x0000000702057224 */ /* 0x000fe400078e02ff */
[----:B------:R-:W-:Y:S02]  /*03a0*/  IMAD.MOV.U32 R2, RZ, RZ, RZ ;  /* 0x000000ffff027224 */ /* 0x000fe400078e00ff */
[----:B------:R-:W-:Y:S02]  /*03b0*/  IMAD.MOV R0, RZ, RZ, -R6 ;  /* 0x000000ffff007224 */ /* 0x000fe400078e0a06 */
        /* <DEDUP_REMOVED lines=9> */
[----:B------:R-:W-:Y:S02]  /*0450*/  ISETP.GE.AND P2, PT, R0, RZ, PT ;  /* 0x000000ff0000720c */ /* 0x000fe40003f46270 */
[----:B------:R-:W1:Y:S05]  /*0460*/  S2R R0, SR_TID.X ;  /* 0x0000000000007919 */ /* 0x000e6a0000002100 */
[----:B------:R-:W-:Y:S01]  /*0470*/  @P0 VIADD R2, R2, 0x1 ;  /* 0x0000000102020836 */ /* 0x000fe20000000000 */
[----:B------:R-:W-:-:S03]  /*0480*/  ISETP.GT.AND P0, PT, R13, 0x7f, PT ;  /* 0x0000007f0d00780c */ /* 0x000fc60003f04270 */
[----:B------:R-:W-:-:S04]  /*0490*/  IMAD.MOV.U32 R6, RZ, RZ, R2 ;  /* 0x000000ffff067224 */ /* 0x000fc800078e0002 */
[----:B------:R-:W-:Y:S01]  /*04a0*/  @!P2 IMAD.MOV R6, RZ, RZ, -R6 ;  /* 0x000000ffff06a224 */ /* 0x000fe200078e0a06 */
[----:B------:R-:W-:-:S05]  /*04b0*/  @!P1 LOP3.LUT R6, RZ, R11, RZ, 0x33, !PT ;  /* 0x0000000bff069212 */ /* 0x000fca00078e33ff */
[----:B------:R-:W-:Y:S01]  /*04c0*/  IMAD.MOV R2, RZ, RZ, -R6 ;  /* 0x000000ffff027224 */ /* 0x000fe200078e0a06 */
[----:B------:R-:W-:Y:S01]  /*04d0*/  @!P0 PRMT R64, RZ, 0x7610, R64 ;  /* 0x00007610ff408816 */ /* 0x000fe20000000040 */
[----:B------:R-:W-:Y:S01]  /*04e0*/  IMAD.SHL.U32 R6, R6, 0x20, RZ ;  /* 0x0000002006067824 */ /* 0x000fe200078e00ff */
[----:B------:R-:W-:Y:S01]  /*04f0*/  @!P0 PRMT R66, RZ, 0x7610, R66 ;  /* 0x00007610ff428816 */ /* 0x000fe20000000042 */
[----:B------:R-:W-:Y:S01]  /*0500*/  IMAD R2, R11, R2, R4 ;  /* 0x000000020b027224 */ /* 0x000fe200078e0204 */
[----:B------:R-:W-:Y:S02]  /*0510*/  @!P0 PRMT R64, R64, 0x5410, RZ ;  /* 0x0000541040408816 */ /* 0x000fe400000000ff */
[----:B------:R-:W-:Y:S01]  /*0520*/  @!P0 PRMT R66, R66, 0x5410, RZ ;  /* 0x0000541042428816 */ /* 0x000fe200000000ff */
[----:B------:R-:W-:Y:S01]  /*0530*/  IMAD.IADD R2, R8, 0x1, R2 ;  /* 0x0000000108027824 */ /* 0x000fe200078e0202 */
[----:B-1----:R-:W-:Y:S02]  /*0540*/  LOP3.LUT R3, R0, 0xf, RZ, 0xc0, !PT ;  /* 0x0000000f00037812 */ /* 0x002fe400078ec0ff */
[----:B------:R-:W-:-:S02]  /*0550*/  SHF.R.U32.HI R24, RZ, 0x4, R0 ;  /* 0x00000004ff187819 */ /* 0x000fc40000011600 */
[----:B------:R-:W-:Y:S01]  /*0560*/  SHF.R.U32.HI R7, RZ, 0x4, R0 ;  /* 0x00000004ff077819 */ /* 0x000fe20000011600 */
[----:B------:R-:W-:Y:S01]  /*0570*/  IMAD R2, R2, 0x10, R3 ;  /* 0x0000001002027824 */ /* 0x000fe200078e0203 */
[----:B------:R-:W-:Y:S01]  /*0580*/  SGXT.U32 R24, R24, 0x3 ;  /* 0x000000031818781a */ /* 0x000fe20000000000 */
[C---:B------:R-:W-:Y:S01]  /*0590*/  @!P0 IMAD.SHL.U32 R3, R0.reuse, 0x20, RZ ;  /* 0x0000002000038824 */ /* 0x040fe200078e00ff */
[----:B------:R-:W-:-:S04]  /*05a0*/  @!P0 SHF.L.U32 R4, R0, 0x1, RZ ;  /* 0x0000000100048819 */ /* 0x000fc800000006ff */
[----:B------:R-:W-:Y:S01]  /*05b0*/  @!P0 LOP3.LUT R5, R3, 0x60, RZ, 0xc0, !PT ;  /* 0x0000006003058812 */ /* 0x000fe200078ec0ff */
[----:B0--3--:R-:W-:Y:S06]  /*05c0*/  @!P0 BRA `(.L_x_0) ;  /* 0x0000003800548947 */ /* 0x009fec0003800000 */
[----:B------:R-:W-:Y:S01]  /*05d0*/  IABS R15, R20 ;  /* 0x00000014000f7213 */ /* 0x000fe20000000000 */
[C---:B------:R-:W-:Y:S01]  /*05e0*/  VIADD R16, R6.reuse, 0x1e ;  /* 0x0000001e06107836 */ /* 0x040fe20000000000 */
[----:B------:R-:W-:Y:S01]  /*05f0*/  IABS R4, R21 ;  /* 0x0000001500047213 */ /* 0x000fe20000000000 */
[C---:B------:R-:W-:Y:S01]  /*0600*/  VIADD R19, R6.reuse, 0x1d ;  /* 0x0000001d06137836 */ /* 0x040fe20000000000 */
[----:B------:R-:W0:Y:S01]  /*0610*/  I2F.RP R5, R15 ;  /* 0x0000000f00057306 */ /* 0x000e220000209400 */
[----:B------:R-:W-:Y:S01]  /*0620*/  IABS R14, R2 ;  /* 0x00000002000e7213 */ /* 0x000fe20000000000 */
[----:B------:R-:W-:Y:S01]  /*0630*/  VIADD R22, R6, 0x1c ;  /* 0x0000001c06167836 */ /* 0x000fe20000000000 */
[----:B------:R-:W-:Y:S01]  /*0640*/  ISETP.GE.AND P2, PT, R16, RZ, PT ;  /* 0x000000ff1000720c */ /* 0x000fe20003f46270 */
[----:B------:R-:W-:Y:S01]  /*0650*/  VIADD R23, R6, 0x1b ;  /* 0x0000001b06177836 */ /* 0x000fe20000000000 */
[----:B------:R-:W-:Y:S01]  /*0660*/  ISETP.GE.AND P4, PT, R2, RZ, PT ;  /* 0x000000ff0200720c */ /* 0x000fe20003f86270 */
[C---:B------:R-:W-:Y:S01]  /*0670*/  VIADD R25, R6.reuse, 0x1a ;  /* 0x0000001a06197836 */ /* 0x040fe20000000000 */
[----:B------:R-:W-:Y:S01]  /*0680*/  IABS R63, R6 ;  /* 0x00000006003f7213 */ /* 0x000fe20000000000 */
[----:B------:R-:W1:Y:S01]  /*0690*/  I2F.RP R3, R4 ;  /* 0x0000000400037306 */ /* 0x000e620000209400 */
[C---:B------:R-:W-:Y:S01]  /*06a0*/  VIADD R26, R6.reuse, 0x19 ;  /* 0x00000019061a7836 */ /* 0x040fe20000000000 */
[----:B------:R-:W2:Y:S01]  /*06b0*/  LDCU UR5, c[0x0][0x3a4] ;  /* 0x00007480ff0577ac */ /* 0x000ea20008000800 */
[----:B------:R-:W-:Y:S01]  /*06c0*/  IABS R18, R25 ;  /* 0x0000001900127213 */ /* 0x000fe20000000000 */
[C---:B------:R-:W-:Y:S01]  /*06d0*/  VIADD R28, R6.reuse, 0x14 ;  /* 0x00000014061c7836 */ /* 0x040fe20000000000 */
[----:B------:R-:W-:Y:S01]  /*06e0*/  CS2R R64, SRZ ;  /* 0x0000000000407805 */ /* 0x000fe2000001ff00 */
[C---:B------:R-:W-:Y:S01]  /*06f0*/  VIADD R30, R6.reuse, 0x12 ;  /* 0x00000012061e7836 */ /* 0x040fe20000000000 */
[----:B------:R-:W-:Y:S01]  /*0700*/  CS2R R66, SRZ ;  /* 0x0000000000427805 */ /* 0x000fe2000001ff00 */
[----:B0-----:R-:W0:Y:S01]  /*0710*/  MUFU.RCP R5, R5 ;  /* 0x0000000500057308 */ /* 0x001e220000001000 */
[----:B------:R-:W-:-:S02]  /*0720*/  VIADD R32, R6, 0xe ;  /* 0x0000000e06207836 */ /* 0x000fc40000000000 */
[----:B------:R-:W-:Y:S01]  /*0730*/  IABS R27, R30 ;  /* 0x0000001e001b7213 */ /* 0x000fe20000000000 */
[C---:B------:R-:W-:Y:S02]  /*0740*/  VIADD R34, R6.reuse, 0x9 ;  /* 0x0000000906227836 */ /* 0x040fe40000000000 */
[----:B------:R-:W-:Y:S01]  /*0750*/  IABS R35, R32 ;  /* 0x0000002000237213 */ /* 0x000fe20000000000 */
[C---:B------:R-:W-:Y:S01]  /*0760*/  VIADD R36, R6.reuse, 0x7 ;  /* 0x0000000706247836 */ /* 0x040fe20000000000 */
[----:B-1----:R-:W1:Y:S01]  /*0770*/  MUFU.RCP R3, R3 ;  /* 0x0000000300037308 */ /* 0x002e620000001000 */
[----:B------:R-:W-:Y:S01]  /*0780*/  IABS R45, R34 ;  /* 0x00000022002d7213 */ /* 0x000fe20000000000 */
[C---:B------:R-:W-:Y:S02]  /*0790*/  VIADD R38, R6.reuse, 0x6 ;  /* 0x0000000606267836 */ /* 0x040fe40000000000 */
[----:B------:R-:W-:Y:S01]  /*07a0*/  IABS R49, R36 ;  /* 0x0000002400317213 */ /* 0x000fe20000000000 */
[----:B------:R-:W-:-:S02]  /*07b0*/  VIADD R40, R6, 0x5 ;  /* 0x0000000506287836 */ /* 0x000fc40000000000 */
[----:B------:R-:W-:Y:S01]  /*07c0*/  IABS R51, R38 ;  /* 0x0000002600337213 */ /* 0x000fe20000000000 */
[C---:B------:R-:W-:Y:S02]  /*07d0*/  VIADD R42, R6.reuse, 0x4 ;  /* 0x00000004062a7836 */ /* 0x040fe40000000000 */
[----:B0-----:R-:W-:Y:S01]  /*07e0*/  VIADD R10, R5, 0xffffffe ;  /* 0x0ffffffe050a7836 */ /* 0x001fe20000000000 */
[----:B------:R-:W-:Y:S01]  /*07f0*/  IABS R53, R40 ;  /* 0x0000002800357213 */ /* 0x000fe20000000000 */
[----:B------:R-:W-:Y:S01]  /*0800*/  VIADD R44, R6, 0x1 ;  /* 0x00000001062c7836 */ /* 0x000fe20000000000 */
[----:B------:R-:W-:Y:S01]  /*0810*/  IABS R55, R42 ;  /* 0x0000002a00377213 */ /* 0x000fe20000000000 */
[----:B------:R0:W3:Y:S01]  /*0820*/  F2I.FTZ.U32.TRUNC.NTZ R11, R10 ;  /* 0x0000000a000b7305 */ /* 0x0000e2000021f000 */
[----:B-1----:R-:W-:Y:S02]  /*0830*/  VIADD R8, R3, 0xffffffe ;  /* 0x0ffffffe03087836 */ /* 0x002fe40000000000 */
[----:B------:R-:W-:-:S05]  /*0840*/  IABS R61, R44 ;  /* 0x0000002c003d7213 */ /* 0x000fca0000000000 */
[----:B------:R1:W4:Y:S01]  /*0850*/  F2I.FTZ.U32.TRUNC.NTZ R9, R8 ;  /* 0x0000000800097305 */ /* 0x000322000021f000 */
[----:B0-----:R-:W-:Y:S02]  /*0860*/  IMAD.MOV.U32 R10, RZ, RZ, RZ ;  /* 0x000000ffff0a7224 */ /* 0x001fe400078e00ff */
[--C-:B---3--:R-:W-:Y:S02]  /*0870*/  IMAD.MOV R12, RZ, RZ, -R11.reuse ;  /* 0x000000ffff0c7224 */ /* 0x108fe400078e0a0b */
[----:B-1----:R-:W-:Y:S02]  /*0880*/  IMAD.MOV.U32 R8, RZ, RZ, RZ ;  /* 0x000000ffff087224 */ /* 0x002fe400078e00ff */
[----:B------:R-:W-:Y:S02]  /*0890*/  IMAD R17, R12, R15, RZ ;  /* 0x0000000f0c117224 */ /* 0x000fe400078e02ff */
[----:B------:R-:W-:Y:S02]  /*08a0*/  IMAD.MOV.U32 R12, RZ, RZ, R14 ;  /* 0x000000ffff0c7224 */ /* 0x000fe400078e000e */
[----:B------:R-:W-:Y:S01]  /*08b0*/  IMAD.HI.U32 R11, R11, R17, R10 ;  /* 0x000000110b0b7227 */ /* 0x000fe200078e000a */
[----:B------:R-:W-:-:S02]  /*08c0*/  IABS R10, R16 ;  /* 0x00000010000a7213 */ /* 0x000fc40000000000 */
[----:B------:R-:W-:Y:S01]  /*08d0*/  IABS R16, R23 ;  /* 0x0000001700107213 */ /* 0x000fe20000000000 */
[----:B----4-:R-:W-:Y:S02]  /*08e0*/  IMAD.MOV R5, RZ, RZ, -R9 ;  /* 0x000000ffff057224 */ /* 0x010fe400078e0a09 */
[----:B------:R-:W-:-:S04]  /*08f0*/  IMAD.HI.U32 R11, R11, R12, RZ ;  /* 0x0000000c0b0b7227 */ /* 0x000fc800078e00ff */
[----:B------:R-:W-:Y:S02]  /*0900*/  VIADD R14, R6, 0x1f ;  /* 0x0000001f060e7836 */ /* 0x000fe40000000000 */
[----:B------:R-:W-:Y:S02]  /*0910*/  IMAD R5, R5, R4, RZ ;  /* 0x0000000405057224 */ /* 0x000fe400078e02ff */
[----:B------:R-:W-:Y:S01]  /*0920*/  IMAD.MOV R11, RZ, RZ, -R11 ;  /* 0x000000ffff0b7224 */ /* 0x000fe200078e0a0b */
[----:B------:R-:W-:Y:S01]  /*0930*/  IABS R3, R14 ;  /* 0x0000000e00037213 */ /* 0x000fe20000000000 */
[----:B------:R-:W-:Y:S01]  /*0940*/  IMAD.HI.U32 R5, R9, R5, R8 ;  /* 0x0000000509057227 */ /* 0x000fe200078e0008 */
[----:B------:R-:W-:Y:S02]  /*0950*/  ISETP.GE.AND P1, PT, R14, RZ, PT ;  /* 0x000000ff0e00720c */ /* 0x000fe40003f26270 */
[----:B------:R-:W-:Y:S01]  /*0960*/  IABS R14, R22 ;  /* 0x00000016000e7213 */ /* 0x000fe20000000000 */
[----:B------:R-:W-:Y:S01]  /*0970*/  IMAD R12, R15, R11, R12 ;  /* 0x0000000b0f0c7224 */ /* 0x000fe200078e020c */
[----:B------:R-:W-:Y:S01]  /*0980*/  IABS R11, R19 ;  /* 0x00000013000b7213 */ /* 0x000fe20000000000 */
[----:B------:R-:W-:-:S03]  /*0990*/  IMAD.MOV.U32 R8, RZ, RZ, R3 ;  /* 0x000000ffff087224 */ /* 0x000fc600078e0003 */
[----:B------:R-:W-:Y:S01]  /*09a0*/  ISETP.GT.U32.AND P0, PT, R15, R12, PT ;  /* 0x0000000c0f00720c */ /* 0x000fe20003f04070 */
[----:B------:R-:W-:-:S04]  /*09b0*/  IMAD.HI.U32 R3, R5, R8, RZ ;  /* 0x0000000805037227 */ /* 0x000fc800078e00ff */
[----:B------:R-:W-:Y:S02]  /*09c0*/  IMAD.MOV R9, RZ, RZ, -R3 ;  /* 0x000000ffff097224 */ /* 0x000fe400078e0a03 */
[----:B------:R-:W-:-:S04]  /*09d0*/  IMAD.HI.U32 R3, R5, R10, RZ ;  /* 0x0000000a05037227 */ /* 0x000fc800078e00ff */
[----:B------:R-:W-:Y:S02]  /*09e0*/  IMAD R8, R4, R9, R8 ;  /* 0x0000000904087224 */ /* 0x000fe400078e0208 */
[----:B------:R-:W-:Y:S01]  /*09f0*/  @!P0 IADD3 R12, PT, PT, R12, -R15, RZ ;  /* 0x8000000f0c0c8210 */ /* 0x000fe20007ffe0ff */
[----:B------:R-:W-:Y:S02]  /*0a00*/  IMAD.MOV R3, RZ, RZ, -R3 ;  /* 0x000000ffff037224 */ /* 0x000fe400078e0a03 */
[----:B------:R-:W-:Y:S01]  /*0a10*/  ISETP.GT.U32.AND P0, PT, R4, R8, PT ;  /* 0x000000080400720c */ /* 0x000fe20003f04070 */
[----:B------:R-:W-:Y:S01]  /*0a20*/  IMAD.HI.U32 R9, R5, R11, RZ ;  /* 0x0000000b05097227 */ /* 0x000fe200078e00ff */
[----:B------:R-:W-:-:S03]  /*0a30*/  ISETP.GT.U32.AND P3, PT, R15, R12, PT ;  /* 0x0000000c0f00720c */ /* 0x000fc60003f64070 */
[C---:B------:R-:W-:Y:S02]  /*0a40*/  IMAD R10, R4.reuse, R3, R10 ;  /* 0x00000003040a7224 */ /* 0x040fe400078e020a */
[----:B------:R-:W-:Y:S02]  /*0a50*/  IMAD.MOV R9, RZ, RZ, -R9 ;  /* 0x000000ffff097224 */ /* 0x000fe400078e0a09 */
[----:B------:R-:W-:Y:S01]  /*0a60*/  IMAD.HI.U32 R3, R5, R14, RZ ;  /* 0x0000000e05037227 */ /* 0x000fe200078e00ff */
[----:B------:R-:W-:-:S03]  /*0a70*/  ISETP.GT.U32.AND P5, PT, R4, R10, PT ;  /* 0x0000000a0400720c */ /* 0x000fc60003fa4070 */
[--C-:B------:R-:W-:Y:S02]  /*0a80*/  @!P0 IMAD.IADD R8, R8, 0x1, -R4.reuse ;  /* 0x0000000108088824 */ /* 0x100fe400078e0a04 */
[----:B------:R-:W-:Y:S02]  /*0a90*/  IMAD R9, R4, R9, R11 ;  /* 0x0000000904097224 */ /* 0x000fe400078e020b */
[----:B------:R-:W-:Y:S01]  /*0aa0*/  @!P3 IMAD.IADD R12, R12, 0x1, -R15 ;  /* 0x000000010c0cb824 */ /* 0x000fe200078e0a0f */
[C---:B------:R-:W-:Y:S01]  /*0ab0*/  ISETP.GT.U32.AND P0, PT, R4.reuse, R8, PT ;  /* 0x000000080400720c */ /* 0x040fe20003f04070 */
[----:B------:R-:W-:Y:S01]  /*0ac0*/  IMAD.HI.U32 R11, R5, R16, RZ ;  /* 0x00000010050b7227 */ /* 0x000fe200078e00ff */
[----:B------:R-:W-:Y:S02]  /*0ad0*/  ISETP.GT.U32.AND P6, PT, R4, R9, PT ;  /* 0x000000090400720c */ /* 0x000fe40003fc4070 */
[----:B------:R-:W-:Y:S01]  /*0ae0*/  ISETP.NE.AND P3, PT, R20, RZ, PT ;  /* 0x000000ff1400720c */ /* 0x000fe20003f65270 */
[----:B------:R-:W-:-:S02]  /*0af0*/  @!P5 IMAD.IADD R10, R10, 0x1, -R4 ;  /* 0x000000010a0ad824 */ /* 0x000fc400078e0a04 */
[----:B------:R-:W-:Y:S02]  /*0b00*/  IMAD.MOV R15, RZ, RZ, -R3 ;  /* 0x000000ffff0f7224 */ /* 0x000fe400078e0a03 */
[----:B------:R-:W-:Y:S01]  /*0b10*/  IMAD.MOV R17, RZ, RZ, -R11 ;  /* 0x000000ffff117224 */ /* 0x000fe200078e0a0b */
[C---:B------:R-:W-:Y:S01]  /*0b20*/  ISETP.GT.U32.AND P5, PT, R4.reuse, R10, PT ;  /* 0x0000000a0400720c */ /* 0x040fe20003fa4070 */
[----:B------:R-:W-:Y:S02]  /*0b30*/  IMAD R11, R4, R15, R14 ;  /* 0x0000000f040b7224 */ /* 0x000fe400078e020e */
[----:B------:R-:W-:Y:S01]  /*0b40*/  IMAD.HI.U32 R14, R5, R18, RZ ;  /* 0x00000012050e7227 */ /* 0x000fe200078e00ff */
[----:B------:R-:W-:Y:S02]  /*0b50*/  @!P0 IADD3 R8, PT, PT, R8, -R4, RZ ;  /* 0x8000000408088210 */ /* 0x000fe40007ffe0ff */
[----:B------:R-:W-:Y:S01]  /*0b60*/  ISETP.GE.AND P0, PT, R22, RZ, PT ;  /* 0x000000ff1600720c */ /* 0x000fe20003f06270 */
[----:B------:R-:W-:-:S02]  /*0b70*/  IMAD.MOV.U32 R3, RZ, RZ, R12 ;  /* 0x000000ffff037224 */ /* 0x000fc400078e000c */
[C---:B------:R-:W-:Y:S01]  /*0b80*/  IMAD R12, R4.reuse, R17, R16 ;  /* 0x00000011040c7224 */ /* 0x040fe200078e0210 */
[----:B------:R-:W-:Y:S01]  /*0b90*/  IABS R16, R26 ;  /* 0x0000001a00107213 */ /* 0x000fe20000000000 */
[----:B------:R-:W-:Y:S02]  /*0ba0*/  IMAD.MOV R17, RZ, RZ, -R14 ;  /* 0x000000ffff117224 */ /* 0x000fe400078e0a0e */
[----:B------:R-:W-:Y:S01]  /*0bb0*/  @!P1 IMAD.MOV R8, RZ, RZ, -R8 ;  /* 0x000000ffff089224 */ /* 0x000fe200078e0a08 */
[C---:B------:R-:W-:Y:S01]  /*0bc0*/  ISETP.GT.U32.AND P1, PT, R4.reuse, R12, PT ;  /* 0x0000000c0400720c */ /* 0x040fe20003f24070 */
[----:B------:R-:W-:Y:S02]  /*0bd0*/  IMAD R14, R4, R17, R18 ;  /* 0x00000011040e7224 */ /* 0x000fe400078e0212 */
[--C-:B------:R-:W-:Y:S02]  /*0be0*/  @!P5 IMAD.IADD R10, R10, 0x1, -R4.reuse ;  /* 0x000000010a0ad824 */ /* 0x100fe400078e0a04 */
[----:B------:R-:W-:Y:S01]  /*0bf0*/  @!P6 IMAD.IADD R9, R9, 0x1, -R4 ;  /* 0x000000010909e824 */ /* 0x000fe200078e0a04 */
[----:B------:R-:W-:Y:S01]  /*0c00*/  ISETP.GT.U32.AND P5, PT, R4, R14, PT ;  /* 0x0000000e0400720c */ /* 0x000fe20003fa4070 */
[----:B------:R-:W-:Y:S01]  /*0c10*/  VIADD R18, R6, 0x18 ;  /* 0x0000001806127836 */ /* 0x000fe20000000000 */
[----:B------:R-:W-:Y:S01]  /*0c20*/  ISETP.GT.U32.AND P6, PT, R4, R11, PT ;  /* 0x0000000b0400720c */ /* 0x000fe20003fc4070 */
[----:B------:R-:W-:-:S03]  /*0c30*/  IMAD.HI.U32 R15, R5, R16, RZ ;  /* 0x00000010050f7227 */ /* 0x000fc600078e00ff */
[----:B------:R-:W-:Y:S01]  /*0c40*/  IABS R17, R18 ;  /* 0x0000001200117213 */ /* 0x000fe20000000000 */
[----:B------:R-:W-:Y:S01]  /*0c50*/  @!P4 IMAD.MOV R3, RZ, RZ, -R3 ;  /* 0x000000ffff03c224 */ /* 0x000fe200078e0a03 */
[----:B------:R-:W-:Y:S01]  /*0c60*/  @!P3 LOP3.LUT R3, RZ, R20, RZ, 0x33, !PT ;  /* 0x00000014ff03b212 */ /* 0x000fe200078e33ff */
[----:B------:R-:W-:Y:S01]  /*0c70*/  IMAD.MOV R15, RZ, RZ, -R15 ;  /* 0x000000ffff0f7224 */ /* 0x000fe200078e0a0f */
[----:B------:R-:W-:Y:S01]  /*0c80*/  ISETP.GT.U32.AND P3, PT, R4, R9, PT ;  /* 0x000000090400720c */ /* 0x000fe20003f64070 */
[----:B------:R-:W-:Y:S01]  /*0c90*/  VIADD R22, R6, 0x17 ;  /* 0x0000001706167836 */ /* 0x000fe20000000000 */
[----:B------:R-:W-:Y:S01]  /*0ca0*/  ISETP.GE.AND P4, PT, R19, RZ, PT ;  /* 0x000000ff1300720c */ /* 0x000fe20003f86270 */
[----:B------:R-:W-:Y:S02]  /*0cb0*/  IMAD R15, R4, R15, R16 ;  /* 0x0000000f040f7224 */ /* 0x000fe400078e0210 */
[----:B------:R-:W-:Y:S01]  /*0cc0*/  @!P1 IMAD.IADD R12, R12, 0x1, -R4 ;  /* 0x000000010c0c9824 */ /* 0x000fe200078e0a04 */
[----:B------:R-:W-:Y:S01]  /*0cd0*/  IABS R19, R22 ;  /* 0x0000001600137213 */ /* 0x000fe20000000000 */
[----:B------:R-:W-:-:S04]  /*0ce0*/  IMAD.HI.U32 R16, R5, R17, RZ ;  /* 0x0000001105107227 */ /* 0x000fc800078e00ff */
[----:B------:R-:W-:Y:S01]  /*0cf0*/  @!P5 IMAD.IADD R14, R14, 0x1, -R4 ;  /* 0x000000010e0ed824 */ /* 0x000fe200078e0a04 */
[C---:B------:R-:W-:Y:S01]  /*0d00*/  ISETP.GT.U32.AND P5, PT, R4.reuse, R12, PT ;  /* 0x0000000c0400720c */ /* 0x040fe20003fa4070 */
[----:B------:R-:W-:Y:S02]  /*0d10*/  IMAD.MOV R16, RZ, RZ, -R16 ;  /* 0x000000ffff107224 */ /* 0x000fe400078e0a10 */
[----:B------:R-:W-:Y:S01]  /*0d20*/  @!P2 IMAD.MOV R10, RZ, RZ, -R10 ;  /* 0x000000ffff0aa224 */ /* 0x000fe200078e0a0a */
[C---:B------:R-:W-:Y:S01]  /*0d30*/  ISETP.GT.U32.AND P2, PT, R4.reuse, R14, PT ;  /* 0x0000000e0400720c */ /* 0x040fe20003f44070 */
[----:B------:R-:W-:Y:S01]  /*0d40*/  @!P3 IMAD.IADD R9, R9, 0x1, -R4 ;  /* 0x000000010909b824 */ /* 0x000fe200078e0a04 */
[----:B------:R-:W-:Y:S01]  /*0d50*/  ISETP.GE.AND P3, PT, R23, RZ, PT ;  /* 0x000000ff1700720c */ /* 0x000fe20003f66270 */
[----:B------:R-:W-:Y:S01]  /*0d60*/  IMAD R16, R4, R16, R17 ;  /* 0x0000001004107224 */ /* 0x000fe200078e0211 */
[----:B------:R-:W-:Y:S01]  /*0d70*/  IABS R23, R28 ;  /* 0x0000001c00177213 */ /* 0x000fe20000000000 */
[----:B------:R-:W-:-:S04]  /*0d80*/  IMAD.HI.U32 R17, R5, R19, RZ ;  /* 0x0000001305117227 */ /* 0x000fc800078e00ff */
[----:B------:R-:W-:Y:S02]  /*0d90*/  IMAD.MOV R17, RZ, RZ, -R17 ;  /* 0x000000ffff117224 */ /* 0x000fe400078e0a11 */
[--C-:B------:R-:W-:Y:S01]  /*0da0*/  @!P5 IMAD.IADD R12, R12, 0x1, -R4.reuse ;  /* 0x000000010c0cd824 */ /* 0x100fe200078e0a04 */
[----:B------:R-:W-:Y:S01]  /*0db0*/  ISETP.GE.AND P5, PT, R18, RZ, PT ;  /* 0x000000ff1200720c */ /* 0x000fe20003fa6270 */
[----:B------:R-:W-:Y:S02]  /*0dc0*/  IMAD R17, R4, R17, R19 ;  /* 0x0000001104117224 */ /* 0x000fe400078e0213 */
[--C-:B------:R-:W-:Y:S01]  /*0dd0*/  @!P6 IMAD.IADD R11, R11, 0x1, -R4.reuse ;  /* 0x000000010b0be824 */ /* 0x100fe200078e0a04 */
[----:B------:R-:W-:Y:S01]  /*0de0*/  ISETP.GE.AND P6, PT, R25, RZ, PT ;  /* 0x000000ff1900720c */ /* 0x000fe20003fc6270 */
[----:B------:R-:W-:Y:S02]  /*0df0*/  VIADD R25, R6, 0x16 ;  /* 0x0000001606197836 */ /* 0x000fe40000000000 */
[----:B------:R-:W-:Y:S01]  /*0e00*/  @!P2 IMAD.IADD R14, R14, 0x1, -R4 ;  /* 0x000000010e0ea824 */ /* 0x000fe200078e0a04 */
[C---:B------:R-:W-:Y:S01]  /*0e10*/  ISETP.GT.U32.AND P2, PT, R4.reuse, R16, PT ;  /* 0x000000100400720c */ /* 0x040fe20003f44070 */
[----:B------:R-:W-:Y:S01]  /*0e20*/  @!P3 IMAD.MOV R12, RZ, RZ, -R12 ;  /* 0x000000ffff0cb224 */ /* 0x000fe200078e0a0c */
[C---:B------:R-:W-:Y:S01]  /*0e30*/  ISETP.GT.U32.AND P3, PT, R4.reuse, R17, PT ;  /* 0x000000110400720c */ /* 0x040fe20003f64070 */
[----:B------:R-:W-:Y:S01]  /*0e40*/  @!P4 IMAD.MOV R9, RZ, RZ, -R9 ;  /* 0x000000ffff09c224 */ /* 0x000fe200078e0a09 */
[C---:B------:R-:W-:Y:S01]  /*0e50*/  ISETP.GT.U32.AND P1, PT, R4.reuse, R11, PT ;  /* 0x0000000b0400720c */ /* 0x040fe20003f24070 */
[----:B--2---:R-:W-:Y:S01]  /*0e60*/  IMAD R3, R3, UR5, RZ ;  /* 0x0000000503037c24 */ /* 0x004fe2000f8e02ff */
[----:B------:R-:W-:Y:S01]  /*0e70*/  IABS R20, R25 ;  /* 0x0000001900147213 */ /* 0x000fe20000000000 */
[----:B------:R-:W0:Y:S01]  /*0e80*/  LDCU UR5, c[0x0][0x3a0] ;  /* 0x00007400ff0577ac */ /* 0x000e220008000800 */
[----:B------:R-:W-:Y:S01]  /*0e90*/  ISETP.GT.U32.AND P4, PT, R4, R15, PT ;  /* 0x0000000f0400720c */ /* 0x000fe20003f84070 */
[----:B------:R-:W-:-:S02]  /*0ea0*/  @!P6 IMAD.MOV R14, RZ, RZ, -R14 ;  /* 0x000000ffff0ee224 */ /* 0x000fc400078e0a0e */
[----:B------:R-:W-:-:S04]  /*0eb0*/  IMAD.HI.U32 R18, R5, R20, RZ ;  /* 0x0000001405127227 */ /* 0x000fc800078e00ff */
[----:B------:R-:W-:Y:S02]  /*0ec0*/  IMAD.MOV R19, RZ, RZ, -R18 ;  /* 0x000000ffff137224 */ /* 0x000fe400078e0a12 */
[--C-:B------:R-:W-:Y:S01]  /*0ed0*/  @!P2 IMAD.IADD R16, R16, 0x1, -R4.reuse ;  /* 0x000000011010a824 */ /* 0x100fe200078e0a04 */
[----:B------:R-:W-:Y:S01]  /*0ee0*/  @!P1 IADD3 R11, PT, PT, R11, -R4, RZ ;  /* 0x800000040b0b9210 */ /* 0x000fe20007ffe0ff */
[----:B------:R-:W-:Y:S01]  /*0ef0*/  @!P3 IMAD.IADD R17, R17, 0x1, -R4 ;  /* 0x000000011111b824 */ /* 0x000fe200078e0a04 */
[----:B------:R-:W-:Y:S01]  /*0f00*/  ISETP.GE.AND P1, PT, R26, RZ, PT ;  /* 0x000000ff1a00720c */ /* 0x000fe20003f26270 */
[C---:B------:R-:W-:Y:S01]  /*0f10*/  IMAD R18, R4.reuse, R19, R20 ;  /* 0x0000001304127224 */ /* 0x040fe200078e0214 */
[C---:B------:R-:W-:Y:S01]  /*0f20*/  ISETP.GT.U32.AND P2, PT, R4.reuse, R16, PT ;  /* 0x000000100400720c */ /* 0x040fe20003f44070 */
[----:B------:R-:W-:Y:S01]  /*0f30*/  @!P4 IMAD.IADD R15, R15, 0x1, -R4 ;  /* 0x000000010f0fc824 */ /* 0x000fe200078e0a04 */
[----:B------:R-:W-:Y:S01]  /*0f40*/  ISETP.GT.U32.AND P3, PT, R4, R17, PT ;  /* 0x000000110400720c */ /* 0x000fe20003f64070 */
[----:B------:R-:W-:Y:S01]  /*0f50*/  IMAD.HI.U32 R20, R5, R23, RZ ;  /* 0x0000001705147227 */ /* 0x000fe200078e00ff */
[----:B------:R-:W-:-:S02]  /*0f60*/  ISETP.GE.AND P4, PT, R22, RZ, PT ;  /* 0x000000ff1600720c */ /* 0x000fc40003f86270 */
[C---:B------:R-:W-:Y:S01]  /*0f70*/  ISETP.GT.U32.AND P6, PT, R4.reuse, R18, PT ;  /* 0x000000120400720c */ /* 0x040fe20003fc4070 */
[----:B------:R-:W-:Y:S01]  /*0f80*/  @!P0 IMAD.MOV R11, RZ, RZ, -R11 ;  /* 0x000000ffff0b8224 */ /* 0x000fe200078e0a0b */
[----:B------:R-:W-:Y:S01]  /*0f90*/  ISETP.GT.U32.AND P0, PT, R4, R15, PT ;  /* 0x0000000f0400720c */ /* 0x000fe20003f04070 */
[----:B------:R-:W-:Y:S01]  /*0fa0*/  VIADD R26, R6, 0x15 ;  /* 0x00000015061a7836 */ /* 0x000fe20000000000 */
[----:B------:R-:W-:-:S03]  /*0fb0*/  IADD3 R20, PT, PT, -R20, RZ, RZ ;  /* 0x000000ff14147210 */ /* 0x000fc60007ffe1ff */
[--C-:B------:R-:W-:Y:S01]  /*0fc0*/  @!P2 IMAD.IADD R16, R16, 0x1, -R4.reuse ;  /* 0x000000011010a824 */ /* 0x100fe200078e0a04 */
[----:B------:R-:W-:Y:S01]  /*0fd0*/  IABS R22, R26 ;  /* 0x0000001a00167213 */ /* 0x000fe20000000000 */
[----:B------:R-:W-:Y:S01]  /*0fe0*/  IMAD R23, R4, R20, R23 ;  /* 0x0000001404177224 */ /* 0x000fe200078e0217 */
[----:B------:R-:W-:Y:S01]  /*0ff0*/  ISETP.GE.AND P2, PT, R26, RZ, PT ;  /* 0x000000ff1a00720c */ /* 0x000fe20003f46270 */
[--C-:B------:R-:W-:Y:S02]  /*1000*/  @!P3 IMAD.IADD R17, R17, 0x1, -R4.reuse ;  /* 0x000000011111b824 */ /* 0x100fe400078e0a04 */
[----:B------:R-:W-:Y:S01]  /*1010*/  VIADD R26, R6, 0x13 ;  /* 0x00000013061a7836 */ /* 0x000fe20000000000 */
[----:B------:R-:W-:Y:S01]  /*1020*/  ISETP.GT.U32.AND P3, PT, R4, R23, PT ;  /* 0x000000170400720c */ /* 0x000fe20003f64070 */
[----:B------:R-:W-:Y:S01]  /*1030*/  @!P0 IMAD.IADD R15, R15, 0x1, -R4 ;  /* 0x000000010f0f8824 */ /* 0x000fe200078e0a04 */
[----:B------:R-:W-:Y:S01]  /*1040*/  ISETP.GE.AND P0, PT, R25, RZ, PT ;  /* 0x000000ff1900720c */ /* 0x000fe20003f06270 */
[----:B------:R-:W-:Y:S01]  /*1050*/  @!P5 IMAD.MOV R16, RZ, RZ, -R16 ;  /* 0x000000ffff10d224 */ /* 0x000fe200078e0a10 */
[----:B------:R-:W-:Y:S01]  /*1060*/  IABS R25, R26 ;  /* 0x0000001a00197213 */ /* 0x000fe20000000000 */
[----:B------:R-:W-:Y:S01]  /*1070*/  @!P6 IMAD.IADD R18, R18, 0x1, -R4 ;  /* 0x000000011212e824 */ /* 0x000fe200078e0a04 */
[----:B------:R-:W-:Y:S01]  /*1080*/  ISETP.GE.AND P5, PT, R28, RZ, PT ;  /* 0x000000ff1c00720c */ /* 0x000fe20003fa6270 */
[----:B------:R-:W-:Y:S01]  /*1090*/  VIADD R28, R6, 0x11 ;  /* 0x00000011061c7836 */ /* 0x000fe20000000000 */
[----:B------:R-:W-:Y:S01]  /*10a0*/  @!P4 IADD3 R17, PT, PT, -R17, RZ, RZ ;  /* 0x000000ff1111c210 */ /* 0x000fe20007ffe1ff */
[----:B------:R-:W-:Y:S01]  /*10b0*/  IMAD.HI.U32 R20, R5, R25, RZ ;  /* 0x0000001905147227 */ /* 0x000fe200078e00ff */
[----:B------:R-:W-:-:S02]  /*10c0*/  ISETP.GT.U32.AND P6, PT, R4, R18, PT ;  /* 0x000000120400720c */ /* 0x000fc40003fc4070 */
[----:B------:R-:W-:Y:S01]  /*10d0*/  IABS R29, R28 ;  /* 0x0000001c001d7213 */ /* 0x000fe20000000000 */
[----:B------:R-:W-:Y:S02]  /*10e0*/  @!P3 IMAD.IADD R23, R23, 0x1, -R4 ;  /* 0x000000011717b824 */ /* 0x000fe400078e0a04 */
[----:B------:R-:W-:Y:S02]  /*10f0*/  IMAD.MOV R20, RZ, RZ, -R20 ;  /* 0x000000ffff147224 */ /* 0x000fe400078e0a14 */
[----:B------:R-:W-:Y:S01]  /*1100*/  IMAD.HI.U32 R19, R5, R22, RZ ;  /* 0x0000001605137227 */ /* 0x000fe200078e00ff */
[----:B------:R-:W-:-:S03]  /*1110*/  ISETP.GT.U32.AND P3, PT, R4, R23, PT ;  /* 0x000000170400720c */ /* 0x000fc60003f64070 */
[----:B------:R-:W-:Y:S02]  /*1120*/  IMAD R25, R4, R20, R25 ;  /* 0x0000001404197224 */ /* 0x000fe400078e0219 */
[----:B------:R-:W-:-:S03]  /*1130*/  IMAD.HI.U32 R20, R5, R29, RZ ;  /* 0x0000001d05147227 */ /* 0x000fc600078e00ff */
[----:B------:R-:W-:Y:S01]  /*1140*/  ISETP.GT.U32.AND P4, PT, R4, R25, PT ;  /* 0x000000190400720c */ /* 0x000fe20003f84070 */
[----:B------:R-:W-:Y:S02]  /*1150*/  IMAD.MOV R20, RZ, RZ, -R20 ;  /* 0x000000ffff147224 */ /* 0x000fe400078e0a14 */
[--C-:B------:R-:W-:Y:S01]  /*1160*/  @!P6 IMAD.IADD R18, R18, 0x1, -R4.reuse ;  /* 0x000000011212e824 */ /* 0x100fe200078e0a04 */
[----:B------:R-:W-:Y:S01]  /*1170*/  ISETP.GE.AND P6, PT, R26, RZ, PT ;  /* 0x000000ff1a00720c */ /* 0x000fe20003fc6270 */
[----:B------:R-:W-:Y:S02]  /*1180*/  IMAD R29, R4, R20, R29 ;  /* 0x00000014041d7224 */ /* 0x000fe400078e021d */
[----:B------:R-:W-:Y:S02]  /*1190*/  @!P3 IMAD.IADD R23, R23, 0x1, -R4 ;  /* 0x000000011717b824 */ /* 0x000fe400078e0a04 */
[----:B------:R-:W-:Y:S01]  /*11a0*/  VIADD R26, R6, 0x10 ;  /* 0x00000010061a7836 */ /* 0x000fe20000000000 */
[----:B------:R-:W-:Y:S01]  /*11b0*/  ISETP.GT.U32.AND P3, PT, R4, R29, PT ;  /* 0x0000001d0400720c */ /* 0x000fe20003f64070 */
[----:B------:R-:W-:-:S02]  /*11c0*/  IMAD.MOV R19, RZ, RZ, -R19 ;  /* 0x000000ffff137224 */ /* 0x000fc400078e0a13 */
[----:B------:R-:W-:Y:S01]  /*11d0*/  @!P0 IMAD.MOV R18, RZ, RZ, -R18 ;  /* 0x000000ffff128224 */ /* 0x000fe200078e0a12 */
[----:B------:R-:W-:Y:S01]  /*11e0*/  IABS R31, R26 ;  /* 0x0000001a001f7213 */ /* 0x000fe20000000000 */
[----:B------:R-:W-:Y:S01]  /*11f0*/  IMAD R19, R4, R19, R22 ;  /* 0x0000001304137224 */ /* 0x000fe200078e0216 */
[----:B------:R-:W-:Y:S01]  /*1200*/  ISETP.GE.AND P0, PT, R30, RZ, PT ;  /* 0x000000ff1e00720c */ /* 0x000fe20003f06270 */
[----:B------:R-:W-:Y:S02]  /*1210*/  VIADD R30, R6, 0xf ;  /* 0x0000000f061e7836 */ /* 0x000fe40000000000 */
[----:B------:R-:W-:-:S03]  /*1220*/  IMAD.HI.U32 R20, R5, R31, RZ ;  /* 0x0000001f05147227 */ /* 0x000fc600078e00ff */
[----:B------:R-:W-:Y:S01]  /*1230*/  IABS R33, R30 ;  /* 0x0000001e00217213 */ /* 0x000fe20000000000 */
[----:B------:R-:W-:Y:S01]  /*1240*/  @!P1 IMAD.MOV R15, RZ, RZ, -R15 ;  /* 0x000000ffff0f9224 */ /* 0x000fe200078e0a0f */
[C---:B------:R-:W-:Y:S01]  /*1250*/  ISETP.GT.U32.AND P1, PT, R4.reuse, R19, PT ;  /* 0x000000130400720c */ /* 0x040fe20003f24070 */
[----:B------:R-:W-:Y:S02]  /*1260*/  @!P3 IMAD.IADD R29, R29, 0x1, -R4 ;  /* 0x000000011d1db824 */ /* 0x000fe400078e0a04 */
[----:B------:R-:W-:Y:S02]  /*1270*/  IMAD.MOV R20, RZ, RZ, -R20 ;  /* 0x000000ffff147224 */ /* 0x000fe400078e0a14 */
[----:B------:R-:W-:Y:S01]  /*1280*/  IMAD.HI.U32 R22, R5, R27, RZ ;  /* 0x0000001b05167227 */ /* 0x000fe200078e00ff */
[----:B------:R-:W-:-:S03]  /*1290*/  ISETP.GT.U32.AND P3, PT, R4, R29, PT ;  /* 0x0000001d0400720c */ /* 0x000fc60003f64070 */
[----:B------:R-:W-:Y:S02]  /*12a0*/  IMAD R31, R4, R20, R31 ;  /* 0x00000014041f7224 */ /* 0x000fe400078e021f */
[----:B------:R-:W-:-:S04]  /*12b0*/  IMAD.HI.U32 R20, R5, R33, RZ ;  /* 0x0000002105147227 */ /* 0x000fc800078e00ff */
[----:B------:R-:W-:Y:S02]  /*12c0*/  IMAD.MOV R20, RZ, RZ, -R20 ;  /* 0x000000ffff147224 */ /* 0x000fe400078e0a14 */
[--C-:B------:R-:W-:Y:S02]  /*12d0*/  @!P1 IMAD.IADD R19, R19, 0x1, -R4.reuse ;  /* 0x0000000113139824 */ /* 0x100fe400078e0a04 */
[C---:B------:R-:W-:Y:S02]  /*12e0*/  IMAD R33, R4.reuse, R20, R33 ;  /* 0x0000001404217224 */ /* 0x040fe400078e0221 */
[----:B------:R-:W-:Y:S01]  /*12f0*/  @!P3 IMAD.IADD R29, R29, 0x1, -R4 ;  /* 0x000000011d1db824 */ /* 0x000fe200078e0a04 */
[C---:B------:R-:W-:Y:S01]  /*1300*/  ISETP.GT.U32.AND P1, PT, R4.reuse, R19, PT ;  /* 0x000000130400720c */ /* 0x040fe20003f24070 */
[----:B------:R-:W-:Y:S01]  /*1310*/  IMAD.MOV R22, RZ, RZ, -R22 ;  /* 0x000000ffff167224 */ /* 0x000fe200078e0a16 */
[----:B------:R-:W-:Y:S01]  /*1320*/  ISETP.GT.U32.AND P3, PT, R4, R33, PT ;  /* 0x000000210400720c */ /* 0x000fe20003f64070 */
[----:B------:R-:W-:-:S02]  /*1330*/  @!P4 IMAD.IADD R25, R25, 0x1, -R4 ;  /* 0x000000011919c824 */ /* 0x000fc400078e0a04 */
[C---:B------:R-:W-:Y:S02]  /*1340*/  IMAD R27, R4.reuse, R22, R27 ;  /* 0x00000016041b7224 */ /* 0x040fe400078e021b */
[----:B------:R-:W-:Y:S01]  /*1350*/  IMAD.HI.U32 R22, R5, R35, RZ ;  /* 0x0000002305167227 */ /* 0x000fe200078e00ff */
[----:B------:R-:W-:-:S03]  /*1360*/  ISETP.GT.U32.AND P4, PT, R4, R25, PT ;  /* 0x000000190400720c */ /* 0x000fc60003f84070 */
[----:B------:R-:W-:Y:S01]  /*1370*/  VIADD R20, R6, 0xd ;  /* 0x0000000d06147836 */ /* 0x000fe20000000000 */
[----:B------:R-:W-:Y:S01]  /*1380*/  IADD3 R22, PT, PT, -R22, RZ, RZ ;  /* 0x000000ff16167210 */ /* 0x000fe20007ffe1ff */
[--C-:B------:R-:W-:Y:S01]  /*1390*/  @!P1 IMAD.IADD R19, R19, 0x1, -R4.reuse ;  /* 0x0000000113139824 */ /* 0x100fe200078e0a04 */
[C---:B------:R-:W-:Y:S01]  /*13a0*/  ISETP.GT.U32.AND P1, PT, R4.reuse, R27, PT ;  /* 0x0000001b0400720c */ /* 0x040fe20003f24070 */
[--C-:B------:R-:W-:Y:S01]  /*13b0*/  @!P3 IMAD.IADD R33, R33, 0x1, -R4.reuse ;  /* 0x000000012121b824 */ /* 0x100fe200078e0a04 */
[----:B------:R-:W-:Y:S01]  /*13c0*/  IABS R37, R20 ;  /* 0x0000001400257213 */ /* 0x000fe20000000000 */
[C---:B------:R-:W-:Y:S02]  /*13d0*/  IMAD R35, R4.reuse, R22, R35 ;  /* 0x0000001604237224 */ /* 0x040fe400078e0223 */
[----:B------:R-:W-:Y:S01]  /*13e0*/  @!P2 IMAD.MOV R19, RZ, RZ, -R19 ;  /* 0x000000ffff13a224 */ /* 0x000fe200078e0a13 */
[C---:B------:R-:W-:Y:S01]  /*13f0*/  ISETP.GT.U32.AND P3, PT, R4.reuse, R33, PT ;  /* 0x000000210400720c */ /* 0x040fe20003f64070 */
[----:B------:R-:W-:Y:S01]  /*1400*/  @!P4 IMAD.IADD R25, R25, 0x1, -R4 ;  /* 0x000000011919c824 */ /* 0x000fe200078e0a04 */
[----:B------:R-:W-:Y:S01]  /*1410*/  ISETP.GT.U32.AND P4, PT, R4, R31, PT ;  /* 0x0000001f0400720c */ /* 0x000fe20003f84070 */
[----:B------:R-:W-:-:S02]  /*1420*/  VIADD R22, R6, 0xc ;  /* 0x0000000c06167836 */ /* 0x000fc40000000000 */
[----:B------:R-:W-:Y:S01]  /*1430*/  @!P5 IMAD.MOV R23, RZ, RZ, -R23 ;  /* 0x000000ffff17d224 */ /* 0x000fe200078e0a17 */
[----:B------:R-:W-:Y:S01]  /*1440*/  ISETP.GE.AND P5, PT, R26, RZ, PT ;  /* 0x000000ff1a00720c */ /* 0x000fe20003fa6270 */
[--C-:B------:R-:W-:Y:S01]  /*1450*/  @!P1 IMAD.IADD R27, R27, 0x1, -R4.reuse ;  /* 0x000000011b1b9824 */ /* 0x100fe200078e0a04 */
[----:B------:R-:W-:Y:S01]  /*1460*/  ISETP.GE.AND P1, PT, R28, RZ, PT ;  /* 0x000000ff1c00720c */ /* 0x000fe20003f26270 */
[----:B------:R-:W-:Y:S01]  /*1470*/  @!P6 IMAD.MOV R25, RZ, RZ, -R25 ;  /* 0x000000ffff19e224 */ /* 0x000fe200078e0a19 */
[----:B------:R-:W-:Y:S01]  /*1480*/  IABS R39, R22 ;  /* 0x0000001600277213 */ /* 0x000fe20000000000 */
[----:B------:R-:W-:Y:S01]  /*1490*/  VIADD R26, R6, 0xb ;  /* 0x0000000b061a7836 */ /* 0x000fe20000000000 */
[C---:B------:R-:W-:Y:S01]  /*14a0*/  ISETP.GT.U32.AND P2, PT, R4.reuse, R27, PT ;  /* 0x0000001b0400720c */ /* 0x040fe20003f44070 */
[--C-:B------:R-:W-:Y:S01]  /*14b0*/  @!P3 IMAD.IADD R33, R33, 0x1, -R4.reuse ;  /* 0x000000012121b824 */ /* 0x100fe200078e0a04 */
[----:B------:R-:W-:Y:S01]  /*14c0*/  ISETP.GT.U32.AND P3, PT, R4, R35, PT ;  /* 0x000000230400720c */ /* 0x000fe20003f64070 */
[----:B------:R-:W-:Y:S01]  /*14d0*/  @!P4 IMAD.IADD R31, R31, 0x1, -R4 ;  /* 0x000000011f1fc824 */ /* 0x000fe200078e0a04 */
[----:B------:R-:W-:Y:S01]  /*14e0*/  ISETP.GE.AND P6, PT, R30, RZ, PT ;  /* 0x000000ff1e00720c */ /* 0x000fe20003fc6270 */
[----:B------:R-:W-:Y:S01]  /*14f0*/  IMAD.HI.U32 R30, R5, R45, RZ ;  /* 0x0000002d051e7227 */ /* 0x000fe200078e00ff */
[----:B------:R-:W-:-:S02]  /*1500*/  IABS R41, R26 ;  /* 0x0000001a00297213 */ /* 0x000fc40000000000 */
[----:B------:R-:W-:Y:S01]  /*1510*/  ISETP.GT.U32.AND P4, PT, R4, R31, PT ;  /* 0x0000001f0400720c */ /* 0x000fe20003f84070 */
[----:B------:R-:W-:Y:S01]  /*1520*/  @!P1 IMAD.MOV R29, RZ, RZ, -R29 ;  /* 0x000000ffff1d9224 */ /* 0x000fe200078e0a1d */
[----:B------:R-:W-:Y:S01]  /*1530*/  ISETP.GE.AND P1, PT, R22, RZ, PT ;  /* 0x000000ff1600720c */ /* 0x000fe20003f26270 */
[----:B------:R-:W-:-:S04]  /*1540*/  IMAD.HI.U32 R22, R5, R39, RZ ;  /* 0x0000002705167227 */ /* 0x000fc800078e00ff */
[--C-:B------:R-:W-:Y:S01]  /*1550*/  @!P2 IMAD.IADD R27, R27, 0x1, -R4.reuse ;  /* 0x000000011b1ba824 */ /* 0x100fe200078e0a04 */
[----:B------:R-:W-:Y:S01]  /*1560*/  ISETP.GE.AND P2, PT, R32, RZ, PT ;  /* 0x000000ff2000720c */ /* 0x000fe20003f46270 */
[----:B------:R-:W-:Y:S02]  /*1570*/  @!P3 IMAD.IADD R35, R35, 0x1, -R4 ;  /* 0x000000012323b824 */ /* 0x000fe400078e0a04 */
[----:B------:R-:W-:Y:S01]  /*1580*/  @!P0 IMAD.MOV R27, RZ, RZ, -R27 ;  /* 0x000000ffff1b8224 */ /* 0x000fe200078e0a1b */
[----:B------:R-:W-:Y:S01]  /*1590*/  ISETP.GE.AND P0, PT, R20, RZ, PT ;  /* 0x000000ff1400720c */ /* 0x000fe20003f06270 */
[----:B------:R-:W-:Y:S01]  /*15a0*/  IMAD.HI.U32 R20, R5, R37, RZ ;  /* 0x0000002505147227 */ /* 0x000fe200078e00ff */
[----:B------:R-:W-:-:S03]  /*15b0*/  ISETP.GT.U32.AND P3, PT, R4, R35, PT ;  /* 0x000000230400720c */ /* 0x000fc60003f64070 */
[----:B------:R-:W-:Y:S01]  /*15c0*/  IMAD.MOV R22, RZ, RZ, -R22 ;  /* 0x000000ffff167224 */ /* 0x000fe200078e0a16 */
[----:B------:R-:W-:Y:S01]  /*15d0*/  IADD3 R20, PT, PT, -R20, RZ, RZ ;  /* 0x000000ff14147210 */ /* 0x000fe20007ffe1ff */
[----:B------:R-:W-:Y:S02]  /*15e0*/  VIADD R32, R6, 0xa ;  /* 0x0000000a06207836 */ /* 0x000fe40000000000 */
[C---:B------:R-:W-:Y:S02]  /*15f0*/  IMAD R39, R4.reuse, R22, R39 ;  /* 0x0000001604277224 */ /* 0x040fe400078e0227 */
[C---:B------:R-:W-:Y:S01]  /*1600*/  IMAD R37, R4.reuse, R20, R37 ;  /* 0x0000001404257224 */ /* 0x040fe200078e0225 */
[----:B------:R-:W-:Y:S01]  /*1610*/  IABS R43, R32 ;  /* 0x00000020002b7213 */ /* 0x000fe20000000000 */
[----:B------:R-:W-:Y:S02]  /*1620*/  IMAD.MOV R30, RZ, RZ, -R30 ;  /* 0x000000ffff1e7224 */ /* 0x000fe400078e0a1e */
[--C-:B------:R-:W-:Y:S01]  /*1630*/  @!P3 IMAD.IADD R35, R35, 0x1, -R4.reuse ;  /* 0x000000012323b824 */ /* 0x100fe200078e0a04 */
[----:B------:R-:W-:Y:S01]  /*1640*/  ISETP.GT.U32.AND P3, PT, R4, R37, PT ;  /* 0x000000250400720c */ /* 0x000fe20003f64070 */
[----:B------:R-:W-:Y:S01]  /*1650*/  @!P4 IMAD.IADD R31, R31, 0x1, -R4 ;  /* 0x000000011f1fc824 */ /* 0x000fe200078e0a04 */
[----:B------:R-:W-:Y:S01]  /*1660*/  ISETP.GE.AND P4, PT, R26, RZ, PT ;  /* 0x000000ff1a00720c */ /* 0x000fe20003f86270 */
[----:B------:R-:W-:-:S02]  /*1670*/  IMAD R45, R4, R30, R45 ;  /* 0x0000001e042d7224 */ /* 0x000fc400078e022d */
[----:B------:R-:W-:-:S04]  /*1680*/  IMAD.HI.U32 R26, R5, R41, RZ ;  /* 0x00000029051a7227 */ /* 0x000fc800078e00ff */
[----:B------:R-:W-:Y:S02]  /*1690*/  VIADD R30, R6, 0x8 ;  /* 0x00000008061e7836 */ /* 0x000fe40000000000 */
[----:B------:R-:W-:Y:S02]  /*16a0*/  IMAD.MOV R26, RZ, RZ, -R26 ;  /* 0x000000ffff1a7224 */ /* 0x000fe400078e0a1a */
[----:B------:R-:W-:Y:S01]  /*16b0*/  @!P3 IMAD.IADD R37, R37, 0x1, -R4 ;  /* 0x000000012525b824 */ /* 0x000fe200078e0a04 */
[----:B------:R-:W-:Y:S01]  /*16c0*/  ISETP.GT.U32.AND P3, PT, R4, R39, PT ;  /* 0x000000270400720c */ /* 0x000fe20003f64070 */
[----:B------:R-:W-:Y:S01]  /*16d0*/  IMAD.HI.U32 R28, R5, R43, RZ ;  /* 0x0000002b051c7227 */ /* 0x000fe200078e00ff */
[----:B------:R-:W-:-:S03]  /*16e0*/  IABS R47, R30 ;  /* 0x0000001e002f7213 */ /* 0x000fc60000000000 */
[----:B------:R-:W-:Y:S02]  /*16f0*/  IMAD R41, R4, R26, R41 ;  /* 0x0000001a04297224 */ /* 0x000fe400078e0229 */
[----:B------:R-:W-:Y:S02]  /*1700*/  IMAD.MOV R28, RZ, RZ, -R28 ;  /* 0x000000ffff1c7224 */ /* 0x000fe400078e0a1c */
[----:B------:R-:W-:-:S04]  /*1710*/  IMAD.HI.U32 R20, R5, R47, RZ ;  /* 0x0000002f05147227 */ /* 0x000fc800078e00ff */
[----:B------:R-:W-:Y:S02]  /*1720*/  @!P3 IMAD.IADD R39, R39, 0x1, -R4 ;  /* 0x000000012727b824 */ /* 0x000fe400078e0a04 */
[----:B------:R-:W-:Y:S01]  /*1730*/  @!P5 IMAD.MOV R31, RZ, RZ, -R31 ;  /* 0x000000ffff1fd224 */ /* 0x000fe200078e0a1f */
[C---:B------:R-:W-:Y:S01]  /*1740*/  ISETP.GT.U32.AND P5, PT, R4.reuse, R37, PT ;  /* 0x000000250400720c */ /* 0x040fe20003fa4070 */
[----:B------:R-:W-:Y:S01]  /*1750*/  @!P6 IMAD.MOV R33, RZ, RZ, -R33 ;  /* 0x000000ffff21e224 */ /* 0x000fe200078e0a21 */
[C---:B------:R-:W-:Y:S01]  /*1760*/  ISETP.GT.U32.AND P3, PT, R4.reuse, R39, PT ;  /* 0x000000270400720c */ /* 0x040fe20003f64070 */
[C---:B------:R-:W-:Y:S01]  /*1770*/  IMAD R43, R4.reuse, R28, R43 ;  /* 0x0000001c042b7224 */ /* 0x040fe200078e022b */
[----:B------:R-:W-:Y:S01]  /*1780*/  ISETP.GT.U32.AND P6, PT, R4, R41, PT ;  /* 0x000000290400720c */ /* 0x000fe20003fc4070 */
[----:B------:R-:W-:-:S04]  /*1790*/  IMAD.HI.U32 R22, R5, R49, RZ ;  /* 0x0000003105167227 */ /* 0x000fc800078e00ff */
[----:B------:R-:W-:Y:S02]  /*17a0*/  IMAD.MOV R28, RZ, RZ, -R20 ;  /* 0x000000ffff1c7224 */ /* 0x000fe400078e0a14 */
[----:B------:R-:W-:-:S04]  /*17b0*/  IMAD.HI.U32 R26, R5, R51, RZ ;  /* 0x00000033051a7227 */ /* 0x000fc800078e00ff */
[----:B------:R-:W-:Y:S02]  /*17c0*/  IMAD.MOV R22, RZ, RZ, -R22 ;  /* 0x000000ffff167224 */ /* 0x000fe400078e0a16 */
[C---:B------:R-:W-:Y:S02]  /*17d0*/  IMAD R47, R4.reuse, R28, R47 ;  /* 0x0000001c042f7224 */ /* 0x040fe400078e022f */
[----:B------:R-:W-:Y:S02]  /*17e0*/  IMAD.MOV R26, RZ, RZ, -R26 ;  /* 0x000000ffff1a7224 */ /* 0x000fe400078e0a1a */
[C---:B------:R-:W-:Y:S02]  /*17f0*/  IMAD R49, R4.reuse, R22, R49 ;  /* 0x0000001604317224 */ /* 0x040fe400078e0231 */
[----:B------:R-:W-:Y:S01]  /*1800*/  @!P3 IMAD.IADD R39, R39, 0x1, -R4 ;  /* 0x000000012727b824 */ /* 0x000fe200078e0a04 */
[----:B------:R-:W-:Y:S01]  /*1810*/  ISETP.GT.U32.AND P3, PT, R4, R47, PT ;  /* 0x0000002f0400720c */ /* 0x000fe20003f64070 */
[----:B------:R-:W-:-:S04]  /*1820*/  IMAD.HI.U32 R20, R5, R53, RZ ;  /* 0x0000003505147227 */ /* 0x000fc800078e00ff */
[----:B------:R-:W-:Y:S01]  /*1830*/  IMAD R51, R4, R26, R51 ;  /* 0x0000001a04337224 */ /* 0x000fe200078e0233 */
[----:B------:R-:W-:Y:S01]  /*1840*/  IADD3 R20, PT, PT, -R20, RZ, RZ ;  /* 0x000000ff14147210 */ /* 0x000fe20007ffe1ff */
[--C-:B------:R-:W-:Y:S01]  /*1850*/  @!P5 IMAD.IADD R37, R37, 0x1, -R4.reuse ;  /* 0x000000012525d824 */ /* 0x100fe200078e0a04 */
[C---:B------:R-:W-:Y:S01]  /*1860*/  ISETP.GT.U32.AND P5, PT, R4.reuse, R45, PT ;  /* 0x0000002d0400720c */ /* 0x040fe20003fa4070 */
[----:B------:R-:W-:Y:S01]  /*1870*/  @!P6 IMAD.IADD R41, R41, 0x1, -R4 ;  /* 0x000000012929e824 */ /* 0x000fe200078e0a04 */
[----:B------:R-:W-:Y:S01]  /*1880*/  ISETP.GT.U32.AND P6, PT, R4, R49, PT ;  /* 0x000000310400720c */ /* 0x000fe20003fc4070 */
[----:B------:R-:W-:Y:S02]  /*1890*/  VIADD R26, R6, 0x3 ;  /* 0x00000003061a7836 */ /* 0x000fe40000000000 */
[----:B------:R-:W-:Y:S01]  /*18a0*/  @!P2 IMAD.MOV R35, RZ, RZ, -R35 ;  /* 0x000000ffff23a224 */ /* 0x000fe200078e0a23 */
[----:B------:R-:W-:Y:S01]  /*18b0*/  ISETP.GT.U32.AND P2, PT, R4, R43, PT ;  /* 0x0000002b0400720c */ /* 0x000fe20003f44070 */
[----:B------:R-:W-:Y:S01]  /*18c0*/  VIADD R28, R6, 0x2 ;  /* 0x00000002061c7836 */ /* 0x000fe20000000000 */
[----:B------:R-:W-:Y:S01]  /*18d0*/  IABS R57, R26 ;  /* 0x0000001a00397213 */ /* 0x000fe20000000000 */
[----:B------:R-:W-:-:S03]  /*18e0*/  IMAD.HI.U32 R22, R5, R55, RZ ;  /* 0x0000003705167227 */ /* 0x000fc600078e00ff */
[----:B------:R-:W-:Y:S01]  /*18f0*/  IABS R59, R28 ;  /* 0x0000001c003b7213 */ /* 0x000fe20000000000 */
[C---:B------:R-:W-:Y:S02]  /*1900*/  IMAD R53, R4.reuse, R20, R53 ;  /* 0x0000001404357224 */ /* 0x040fe400078e0235 */
[----:B------:R-:W-:Y:S02]  /*1910*/  @!P3 IMAD.IADD R47, R47, 0x1, -R4 ;  /* 0x000000012f2fb824 */ /* 0x000fe400078e0a04 */
[----:B------:R-:W-:Y:S02]  /*1920*/  IMAD.MOV R22, RZ, RZ, -R22 ;  /* 0x000000ffff167224 */ /* 0x000fe400078e0a16 */
[----:B------:R-:W-:Y:S01]  /*1930*/  IMAD.HI.U32 R20, R5, R57, RZ ;  /* 0x0000003905147227 */ /* 0x000fe200078e00ff */
[----:B------:R-:W-:Y:S02]  /*1940*/  @!P2 IADD3 R43, PT, PT, R43, -R4, RZ ;  /* 0x800000042b2ba210 */ /* 0x000fe40007ffe0ff */
[C---:B------:R-:W-:Y:S01]  /*1950*/  ISETP.GT.U32.AND P2, PT, R4.reuse, R51, PT ;  /* 0x000000330400720c */ /* 0x040fe20003f44070 */
[--C-:B------:R-:W-:Y:S01]  /*1960*/  @!P5 IMAD.IADD R45, R45, 0x1, -R4.reuse ;  /* 0x000000012d2dd824 */ /* 0x100fe200078e0a04 */
[C---:B------:R-:W-:Y:S01]  /*1970*/  ISETP.GT.U32.AND P5, PT, R4.reuse, R41, PT ;  /* 0x000000290400720c */ /* 0x040fe20003fa4070 */
[----:B------:R-:W-:Y:S01]  /*1980*/  @!P6 IMAD.IADD R49, R49, 0x1, -R4 ;  /* 0x000000013131e824 */ /* 0x000fe200078e0a04 */
[C---:B------:R-:W-:Y:S01]  /*1990*/  ISETP.GT.U32.AND P6, PT, R4.reuse, R47, PT ;  /* 0x0000002f0400720c */ /* 0x040fe20003fc4070 */
[C---:B------:R-:W-:Y:S01]  /*19a0*/  IMAD R55, R4.reuse, R22, R55 ;  /* 0x0000001604377224 */ /* 0x040fe200078e0237 */
[----:B------:R-:W-:Y:S01]  /*19b0*/  ISETP.GT.U32.AND P3, PT, R4, R43, PT ;  /* 0x0000002b0400720c */ /* 0x000fe20003f64070 */
[----:B------:R-:W-:-:S02]  /*19c0*/  IMAD.MOV R20, RZ, RZ, -R20 ;  /* 0x000000ffff147224 */ /* 0x000fc400078e0a14 */
[----:B------:R-:W-:-:S04]  /*19d0*/  IMAD.HI.U32 R22, R5, R59, RZ ;  /* 0x0000003b05167227 */ /* 0x000fc800078e00ff */
[----:B------:R-:W-:Y:S01]  /*19e0*/  @!P0 IMAD.MOV R37, RZ, RZ, -R37 ;  /* 0x000000ffff258224 */ /* 0x000fe200078e0a25 */
[C---:B------:R-:W-:Y:S01]  /*19f0*/  ISETP.GT.U32.AND P0, PT, R4.reuse, R45, PT ;  /* 0x0000002d0400720c */ /* 0x040fe20003f04070 */
[----:B------:R-:W-:Y:S01]  /*1a00*/  @!P1 IMAD.MOV R39, RZ, RZ, -R39 ;  /* 0x000000ffff279224 */ /* 0x000fe200078e0a27 */
[C---:B------:R-:W-:Y:S01]  /*1a10*/  ISETP.GT.U32.AND P1, PT, R4.reuse, R49, PT ;  /* 0x000000310400720c */ /* 0x040fe20003f24070 */
[----:B------:R-:W-:Y:S02]  /*1a20*/  IMAD R57, R4, R20, R57 ;  /* 0x0000001404397224 */ /* 0x000fe400078e0239 */
[----:B------:R-:W-:Y:S02]  /*1a30*/  IMAD.MOV R22, RZ, RZ, -R22 ;  /* 0x000000ffff167224 */ /* 0x000fe400078e0a16 */
[----:B------:R-:W-:-:S04]  /*1a40*/  IMAD.HI.U32 R20, R5, R61, RZ ;  /* 0x0000003d05147227 */ /* 0x000fc800078e00ff */
[----:B------:R-:W-:Y:S01]  /*1a50*/  IMAD R59, R4, R22, R59 ;  /* 0x00000016043b7224 */ /* 0x000fe200078e023b */
[----:B------:R-:W-:Y:S01]  /*1a60*/  LOP3.LUT R22, R24, 0x28, RZ, 0xfc, !PT ;  /* 0x0000002818167812 */ /* 0x000fe200078efcff */
[----:B------:R-:W-:Y:S02]  /*1a70*/  IMAD.MOV R20, RZ, RZ, -R20 ;  /* 0x000000ffff147224 */ /* 0x000fe400078e0a14 */
[--C-:B------:R-:W-:Y:S01]  /*1a80*/  @!P6 IMAD.IADD R47, R47, 0x1, -R4.reuse ;  /* 0x000000012f2fe824 */ /* 0x100fe200078e0a04 */
[C---:B------:R-:W-:Y:S01]  /*1a90*/  ISETP.GT.U32.AND P6, PT, R4.reuse, R59, PT ;  /* 0x0000003b0400720c */ /* 0x040fe20003fc4070 */
[C---:B------:R-:W-:Y:S01]  /*1aa0*/  IMAD R61, R4.reuse, R20, R61 ;  /* 0x00000014043d7224 */ /* 0x040fe200078e023d */
[----:B------:R-:W-:Y:S01]  /*1ab0*/  SHF.R.S32.HI R20, RZ, 0x1f, R13 ;  /* 0x0000001fff147819 */ /* 0x000fe2000001140d */
[--C-:B------:R-:W-:Y:S01]  /*1ac0*/  @!P5 IMAD.IADD R41, R41, 0x1, -R4.reuse ;  /* 0x000000012929d824 */ /* 0x100fe200078e0a04 */
[----:B------:R-:W-:Y:S01]  /*1ad0*/  ISETP.GT.U32.AND P5, PT, R4, R53, PT ;  /* 0x000000350400720c */ /* 0x000fe20003fa4070 */
[--C-:B------:R-:W-:Y:S01]  /*1ae0*/  @!P2 IMAD.IADD R51, R51, 0x1, -R4.reuse ;  /* 0x000000013333a824 */ /* 0x100fe200078e0a04 */
[----:B------:R-:W-:Y:S01]  /*1af0*/  LEA.HI R13, R20, R13, RZ, 0x7 ;  /* 0x0000000d140d7211 */ /* 0x000fe200078f38ff */
[----:B------:R-:W-:Y:S01]  /*1b00*/  IMAD.HI.U32 R5, R5, R63, RZ ;  /* 0x0000003f05057227 */ /* 0x000fe200078e00ff */
[----:B------:R-:W1:Y:S02]  /*1b10*/  LDC R20, c[0x0][0x3b0] ;  /* 0x0000ec00ff147b82 */ /* 0x000e640000000800 */
[C---:B------:R-:W-:Y:S01]  /*1b20*/  ISETP.GT.U32.AND P2, PT, R4.reuse, R51, PT ;  /* 0x000000330400720c */ /* 0x040fe20003f44070 */
[--C-:B------:R-:W-:Y:S01]  /*1b30*/  @!P0 IMAD.IADD R45, R45, 0x1, -R4.reuse ;  /* 0x000000012d2d8824 */ /* 0x100fe200078e0a04 */
[C---:B------:R-:W-:Y:S01]  /*1b40*/  ISETP.GT.U32.AND P0, PT, R4.reuse, R57, PT ;  /* 0x000000390400720c */ /* 0x040fe20003f04070 */
[--C-:B------:R-:W-:Y:S01]  /*1b50*/  @!P1 IMAD.IADD R49, R49, 0x1, -R4.reuse ;  /* 0x0000000131319824 */ /* 0x100fe200078e0a04 */
[C---:B------:R-:W-:Y:S01]  /*1b60*/  ISETP.GT.U32.AND P1, PT, R4.reuse, R61, PT ;  /* 0x0000003d0400720c */ /* 0x040fe20003f24070 */
[--C-:B------:R-:W-:Y:S01]  /*1b70*/  @!P3 IMAD.IADD R43, R43, 0x1, -R4.reuse ;  /* 0x000000012b2bb824 */ /* 0x100fe200078e0a04 */
[----:B------:R-:W-:Y:S01]  /*1b80*/  ISETP.GT.U32.AND P3, PT, R4, R55, PT ;  /* 0x000000370400720c */ /* 0x000fe20003f64070 */
[----:B------:R-:W-:Y:S01]  /*1b90*/  IMAD.MOV R5, RZ, RZ, -R5 ;  /* 0x000000ffff057224 */ /* 0x000fe200078e0a05 */
[----:B------:R-:W-:Y:S01]  /*1ba0*/  @!P5 IADD3 R53, PT, PT, R53, -R4, RZ ;  /* 0x800000043535d210 */ /* 0x000fe20007ffe0ff */
[--C-:B------:R-:W-:Y:S01]  /*1bb0*/  @!P6 IMAD.IADD R59, R59, 0x1, -R4.reuse ;  /* 0x000000013b3be824 */ /* 0x100fe200078e0a04 */
[----:B------:R-:W-:Y:S01]  /*1bc0*/  ISETP.GE.AND P5, PT, R34, RZ, PT ;  /* 0x000000ff2200720c */ /* 0x000fe20003fa6270 */
[----:B------:R-:W-:Y:S01]  /*1bd0*/  IMAD R63, R4, R5, R63 ;  /* 0x00000005043f7224 */ /* 0x000fe200078e023f */
[----:B------:R-:W-:Y:S01]  /*1be0*/  LOP3.LUT R5, RZ, R21, RZ, 0x33, !PT ;  /* 0x00000015ff057212 */ /* 0x000fe200078e33ff */
[--C-:B------:R-:W-:Y:S01]  /*1bf0*/  @!P2 IMAD.IADD R51, R51, 0x1, -R4.reuse ;  /* 0x000000013333a824 */ /* 0x100fe200078e0a04 */
[----:B------:R-:W-:Y:S01]  /*1c00*/  ISETP.GE.AND P2, PT, R32, RZ, PT ;  /* 0x000000ff2000720c */ /* 0x000fe20003f46270 */
[--C-:B------:R-:W-:Y:S01]  /*1c10*/  @!P0 IMAD.IADD R57, R57, 0x1, -R4.reuse ;  /* 0x0000000139398824 */ /* 0x100fe200078e0a04 */
[----:B------:R-:W-:Y:S01]  /*1c20*/  ISETP.GT.U32.AND P6, PT, R4, R63, PT ;  /* 0x0000003f0400720c */ /* 0x000fe20003fc4070 */
[--C-:B------:R-:W-:Y:S01]  /*1c30*/  @!P1 IMAD.IADD R61, R61, 0x1, -R4.reuse ;  /* 0x000000013d3d9824 */ /* 0x100fe200078e0a04 */
[----:B------:R-:W-:Y:S01]  /*1c40*/  ISETP.GE.AND P0, PT, R36, RZ, PT ;  /* 0x000000ff2400720c */ /* 0x000fe20003f06270 */
[----:B------:R-:W-:Y:S01]  /*1c50*/  @!P3 IMAD.IADD R55, R55, 0x1, -R4 ;  /* 0x000000013737b824 */ /* 0x000fe200078e0a04 */
[----:B------:R-:W-:Y:S01]  /*1c60*/  ISETP.GT.U32.AND P1, PT, R4, R53, PT ;  /* 0x000000350400720c */ /* 0x000fe20003f24070 */
[----:B------:R-:W-:Y:S01]  /*1c70*/  @!P4 IMAD.MOV R41, RZ, RZ, -R41 ;  /* 0x000000ffff29c224 */ /* 0x000fe200078e0a29 */
[----:B------:R-:W-:Y:S01]  /*1c80*/  ISETP.GE.AND P3, PT, R30, RZ, PT ;  /* 0x000000ff1e00720c */ /* 0x000fe20003f66270 */
[----:B------:R-:W-:Y:S01]  /*1c90*/  @!P5 IMAD.MOV R45, RZ, RZ, -R45 ;  /* 0x000000ffff2dd224 */ /* 0x000fe200078e0a2d */
[----:B------:R-:W-:-:S02]  /*1ca0*/  ISETP.GT.U32.AND P4, PT, R4, R57, PT ;  /* 0x000000390400720c */ /* 0x000fc40003f84070 */
[C---:B------:R-:W-:Y:S01]  /*1cb0*/  ISETP.GT.U32.AND P5, PT, R4.reuse, R59, PT ;  /* 0x0000003b0400720c */ /* 0x040fe20003fa4070 */
[----:B------:R-:W-:Y:S01]  /*1cc0*/  @!P2 IMAD.MOV R43, RZ, RZ, -R43 ;  /* 0x000000ffff2ba224 */ /* 0x000fe200078e0a2b */
[----:B------:R-:W-:Y:S01]  /*1cd0*/  ISETP.GT.U32.AND P2, PT, R4, R55, PT ;  /* 0x000000370400720c */ /* 0x000fe20003f44070 */
[--C-:B------:R-:W-:Y:S01]  /*1ce0*/  @!P6 IMAD.IADD R63, R63, 0x1, -R4.reuse ;  /* 0x000000013f3fe824 */ /* 0x100fe200078e0a04 */
[----:B------:R-:W-:Y:S01]  /*1cf0*/  ISETP.GE.AND P6, PT, R38, RZ, PT ;  /* 0x000000ff2600720c */ /* 0x000fe20003fc6270 */
[----:B------:R-:W-:Y:S01]  /*1d00*/  @!P0 IMAD.MOV R49, RZ, RZ, -R49 ;  /* 0x000000ffff318224 */ /* 0x000fe200078e0a31 */
[----:B------:R-:W-:Y:S01]  /*1d10*/  SHF.R.S32.HI R13, RZ, 0x7, R13 ;  /* 0x00000007ff0d7819 */ /* 0x000fe2000001140d */
[--C-:B------:R-:W-:Y:S01]  /*1d20*/  @!P1 IMAD.IADD R53, R53, 0x1, -R4.reuse ;  /* 0x0000000135359824 */ /* 0x100fe200078e0a04 */
[----:B------:R-:W-:Y:S01]  /*1d30*/  ISETP.GT.U32.AND P0, PT, R4, R63, PT ;  /* 0x0000003f0400720c */ /* 0x000fe20003f04070 */
[----:B------:R-:W-:Y:S01]  /*1d40*/  @!P3 IMAD.MOV R47, RZ, RZ, -R47 ;  /* 0x000000ffff2fb224 */ /* 0x000fe200078e0a2f */
[----:B------:R-:W-:Y:S01]  /*1d50*/  ISETP.GE.AND P1, PT, R40, RZ, PT ;  /* 0x000000ff2800720c */ /* 0x000fe20003f26270 */
[----:B------:R-:W-:Y:S01]  /*1d60*/  @!P4 IMAD.IADD R57, R57, 0x1, -R4 ;  /* 0x000000013939c824 */ /* 0x000fe200078e0a04 */
[----:B------:R-:W-:-:S02]  /*1d70*/  ISETP.GT.U32.AND P3, PT, R4, R61, PT ;  /* 0x0000003d0400720c */ /* 0x000fc40003f64070 */
[----:B------:R-:W-:Y:S01]  /*1d80*/  @!P5 IADD3 R59, PT, PT, R59, -R4, RZ ;  /* 0x800000043b3bd210 */ /* 0x000fe20007ffe0ff */
[--C-:B------:R-:W-:Y:S01]  /*1d90*/  @!P2 IMAD.IADD R55, R55, 0x1, -R4.reuse ;  /* 0x000000013737a824 */ /* 0x100fe200078e0a04 */
[----:B------:R-:W-:Y:S01]  /*1da0*/  ISETP.GE.AND P2, PT, R42, RZ, PT ;  /* 0x000000ff2a00720c */ /* 0x000fe20003f46270 */
[----:B------:R-:W-:Y:S01]  /*1db0*/  @!P6 IMAD.MOV R51, RZ, RZ, -R51 ;  /* 0x000000ffff33e224 */ /* 0x000fe200078e0a33 */
[----:B------:R-:W-:Y:S02]  /*1dc0*/  ISETP.GE.AND P4, PT, R26, RZ, PT ;  /* 0x000000ff1a00720c */ /* 0x000fe40003f86270 */
[----:B------:R-:W-:Y:S01]  /*1dd0*/  ISETP.GE.AND P5, PT, R28, RZ, PT ;  /* 0x000000ff1c00720c */ /* 0x000fe20003fa6270 */
[--C-:B------:R-:W-:Y:S01]  /*1de0*/  @!P0 IMAD.IADD R63, R63, 0x1, -R4.reuse ;  /* 0x000000013f3f8824 */ /* 0x100fe200078e0a04 */
[----:B------:R-:W-:Y:S01]  /*1df0*/  ISETP.NE.AND P0, PT, R21, RZ, PT ;  /* 0x000000ff1500720c */ /* 0x000fe20003f05270 */
[----:B------:R-:W-:Y:S01]  /*1e00*/  @!P1 IMAD.MOV R53, RZ, RZ, -R53 ;  /* 0x000000ffff359224 */ /* 0x000fe200078e0a35 */
[----:B------:R-:W-:Y:S01]  /*1e10*/  ISETP.GE.AND P6, PT, R6, RZ, PT ;  /* 0x000000ff0600720c */ /* 0x000fe20003fc6270 */
[----:B------:R-:W-:Y:S01]  /*1e20*/  @!P3 IMAD.IADD R61, R61, 0x1, -R4 ;  /* 0x000000013d3db824 */ /* 0x000fe200078e0a04 */
[----:B------:R-:W-:Y:S01]  /*1e30*/  ISETP.GE.AND P3, PT, R44, RZ, PT ;  /* 0x000000ff2c00720c */ /* 0x000fe20003f66270 */
[----:B------:R-:W2:Y:S01]  /*1e40*/  LDC R26, c[0x0][0x3a8] ;  /* 0x0000ea00ff1a7b82 */ /* 0x000ea20000000800 */
[C---:B------:R-:W-:Y:S01]  /*1e50*/  SEL R4, R5.reuse, R53, !P0 ;  /* 0x0000003505047207 */ /* 0x040fe20004000000 */
[----:B------:R-:W-:Y:S01]  /*1e60*/  @!P2 IMAD.MOV R55, RZ, RZ, -R55 ;  /* 0x000000ffff37a224 */ /* 0x000fe200078e0a37 */
[C---:B------:R-:W-:Y:S01]  /*1e70*/  SEL R8, R5.reuse, R8, !P0 ;  /* 0x0000000805087207 */ /* 0x040fe20004000000 */
[----:B------:R-:W-:Y:S01]  /*1e80*/  @!P4 IMAD.MOV R57, RZ, RZ, -R57 ;  /* 0x000000ffff39c224 */ /* 0x000fe200078e0a39 */
[C---:B------:R-:W-:Y:S01]  /*1e90*/  SEL R10, R5.reuse, R10, !P0 ;  /* 0x0000000a050a7207 */ /* 0x040fe20004000000 */
[----:B------:R-:W-:Y:S01]  /*1ea0*/  @!P5 IMAD.MOV R59, RZ, RZ, -R59 ;  /* 0x000000ffff3bd224 */ /* 0x000fe200078e0a3b */
[C---:B------:R-:W-:Y:S01]  /*1eb0*/  SEL R9, R5.reuse, R9, !P0 ;  /* 0x0000000905097207 */ /* 0x040fe20004000000 */
[----:B------:R-:W3:Y:S01]  /*1ec0*/  LDC.64 R52, c[0x0][0x388] ;  /* 0x0000e200ff347b82 */ /* 0x000ee20000000a00 */
[C---:B------:R-:W-:Y:S01]  /*1ed0*/  SEL R11, R5.reuse, R11, !P0 ;  /* 0x0000000b050b7207 */ /* 0x040fe20004000000 */
[----:B------:R-:W-:Y:S01]  /*1ee0*/  @!P6 IMAD.MOV R63, RZ, RZ, -R63 ;  /* 0x000000ffff3fe224 */ /* 0x000fe200078e0a3f */
[C---:B------:R-:W-:Y:S01]  /*1ef0*/  SEL R12, R5.reuse, R12, !P0 ;  /* 0x0000000c050c7207 */ /* 0x040fe20004000000 */
[----:B------:R-:W-:Y:S01]  /*1f00*/  @!P3 IMAD.MOV R61, RZ, RZ, -R61 ;  /* 0x000000ffff3db224 */ /* 0x000fe200078e0a3d */
[C---:B------:R-:W-:Y:S01]  /*1f10*/  SEL R14, R5.reuse, R14, !P0 ;  /* 0x0000000e050e7207 */ /* 0x040fe20004000000 */
[-C--:B-1----:R-:W-:Y:S01]  /*1f20*/  IMAD R8, R8, R20.reuse, RZ ;  /* 0x0000001408087224 */ /* 0x082fe200078e02ff */
[C---:B------:R-:W-:Y:S01]  /*1f30*/  SEL R15, R5.reuse, R15, !P0 ;  /* 0x0000000f050f7207 */ /* 0x040fe20004000000 */
[----:B------:R-:W-:Y:S01]  /*1f40*/  IMAD R10, R10, R20, RZ ;  /* 0x000000140a0a7224 */ /* 0x000fe200078e02ff */
[----:B------:R-:W-:Y:S01]  /*1f50*/  SEL R16, R5, R16, !P0 ;  /* 0x0000001005107207 */ /* 0x000fe20004000000 */
[-C--:B------:R-:W-:Y:S01]  /*1f60*/  IMAD R9, R9, R20.reuse, RZ ;  /* 0x0000001409097224 */ /* 0x080fe200078e02ff */
[----:B------:R-:W-:Y:S01]  /*1f70*/  SEL R17, R5, R17, !P0 ;  /* 0x0000001105117207 */ /* 0x000fe20004000000 */
[----:B------:R-:W-:Y:S01]  /*1f80*/  IMAD R11, R11, R20, RZ ;  /* 0x000000140b0b7224 */ /* 0x000fe200078e02ff */
[C---:B------:R-:W-:Y:S01]  /*1f90*/  SEL R18, R5.reuse, R18, !P0 ;  /* 0x0000001205127207 */ /* 0x040fe20004000000 */
[-C--:B------:R-:W-:Y:S01]  /*1fa0*/  IMAD R12, R12, R20.reuse, RZ ;  /* 0x000000140c0c7224 */ /* 0x080fe200078e02ff */
[C---:B------:R-:W-:Y:S01]  /*1fb0*/  SEL R19, R5.reuse, R19, !P0 ;  /* 0x0000001305137207 */ /* 0x040fe20004000000 */
[-C--:B------:R-:W-:Y:S01]  /*1fc0*/  IMAD R14, R14, R20.reuse, RZ ;  /* 0x000000140e0e7224 */ /* 0x080fe200078e02ff */
[----:B------:R-:W-:Y:S01]  /*1fd0*/  SEL R23, R5, R23, !P0 ;  /* 0x0000001705177207 */ /* 0x000fe20004000000 */
        /* <DEDUP_REMOVED lines=38> */
[----:B------:R-:W-:Y:S01]  /*2240*/  IMAD R51, R51, R20, RZ ;  /* 0x0000001433337224 */ /* 0x000fe200078e02ff */
[----:B---3--:R-:W-:Y:S01]  /*2250*/  LEA R112, P5, R8, R52, 0x1 ;  /* 0x0000003408707211 */ /* 0x008fe200078a08ff */
[----:B------:R-:W-:Y:S01]  /*2260*/  IMAD R73, R4, R20, RZ ;  /* 0x0000001404497224 */ /* 0x000fe200078e02ff */
[----:B------:R-:W-:Y:S01]  /*2270*/  LEA R106, P4, R10, R52, 0x1 ;  /* 0x000000340a6a7211 */ /* 0x000fe200078808ff */
[----:B------:R-:W-:Y:S01]  /*2280*/  IMAD R55, R55, R20, RZ ;  /* 0x0000001437377224 */ /* 0x000fe200078e02ff */
[----:B------:R-:W-:Y:S01]  /*2290*/  LEA R108, P3, R9, R52, 0x1 ;  /* 0x00000034096c7211 */ /* 0x000fe200078608ff */
[----:B------:R-:W-:Y:S01]  /*22a0*/  IMAD R57, R57, R20, RZ ;  /* 0x0000001439397224 */ /* 0x000fe200078e02ff */
[----:B------:R-:W-:Y:S01]  /*22b0*/  LEA R110, P2, R11, R52, 0x1 ;  /* 0x000000340b6e7211 */ /* 0x000fe200078408ff */
[----:B------:R-:W-:Y:S01]  /*22c0*/  IMAD R21, R59, R20, RZ ;  /* 0x000000143b157224 */ /* 0x000fe200078e02ff */
[----:B------:R-:W-:Y:S01]  /*22d0*/  LEA R104, P1, R12, R52, 0x1 ;  /* 0x000000340c687211 */ /* 0x000fe200078208ff */
[-C--:B------:R-:W-:Y:S01]  /*22e0*/  IMAD R61, R61, R20.reuse, RZ ;  /* 0x000000143d3d7224 */ /* 0x080fe200078e02ff */
[-C--:B------:R-:W-:Y:S01]  /*22f0*/  LEA.HI.X.SX32 R113, R8, R53.reuse, 0x1, P5 ;  /* 0x0000003508717211 */ /* 0x080fe200028f0eff */
[----:B------:R-:W-:Y:S01]  /*2300*/  IMAD R20, R5, R20, RZ ;  /* 0x0000001405147224 */ /* 0x000fe200078e02ff */
[-C--:B------:R-:W-:Y:S01]  /*2310*/  LEA.HI.X.SX32 R107, R10, R53.reuse, 0x1, P4 ;  /* 0x000000350a6b7211 */ /* 0x080fe200020f0eff */
[----:B------:R-:W1:Y:S01]  /*2320*/  LDC.64 R4, c[0x0][0x380] ;  /* 0x0000e000ff047b82 */ /* 0x000e620000000a00 */
[----:B------:R-:W-:Y:S01]  /*2330*/  LEA.HI.X.SX32 R109, R9, R53, 0x1, P3 ;  /* 0x00000035096d7211 */ /* 0x000fe200018f0eff */
[----:B--2---:R-:W-:Y:S01]  /*2340*/  IMAD R22, R22, R26, RZ ;  /* 0x0000001a16167224 */ /* 0x004fe200078e02ff */
[----:B------:R-:W-:-:S02]  /*2350*/  LEA R94, P0, R14, R52, 0x1 ;  /* 0x000000340e5e7211 */ /* 0x000fc400078008ff */
[-C--:B------:R-:W-:Y:S02]  /*2360*/  LEA R96, P6, R15, R52.reuse, 0x1 ;  /* 0x000000340f607211 */ /* 0x080fe400078c08ff */
[-C--:B------:R-:W-:Y:S01]  /*2370*/  LEA R98, P5, R16, R52.reuse, 0x1 ;  /* 0x0000003410627211 */ /* 0x080fe200078a08ff */
[----:B------:R-:W2:Y:S01]  /*2380*/  LDC R8, c[0x0][0x3ac] ;  /* 0x0000eb00ff087b82 */ /* 0x000ea20000000800 */
[-C--:B------:R-:W-:Y:S02]  /*2390*/  LEA R102, P4, R17, R52.reuse, 0x1 ;  /* 0x0000003411667211 */ /* 0x080fe400078808ff */
[-C--:B------:R-:W-:Y:S02]  /*23a0*/  LEA R100, P3, R18, R52.reuse, 0x1 ;  /* 0x0000003412647211 */ /* 0x080fe400078608ff */
[----:B------:R-:W-:Y:S02]  /*23b0*/  LEA.HI.X.SX32 R111, R11, R53, 0x1, P2 ;  /* 0x000000350b6f7211 */ /* 0x000fe400010f0eff */
[----:B------:R-:W-:-:S02]  /*23c0*/  LEA R92, P2, R19, R52, 0x1 ;  /* 0x00000034135c7211 */ /* 0x000fc400078408ff */
[-C--:B------:R-:W-:Y:S02]  /*23d0*/  LEA.HI.X.SX32 R105, R12, R53.reuse, 0x1, P1 ;  /* 0x000000350c697211 */ /* 0x080fe400008f0eff */
[----:B------:R-:W-:Y:S02]  /*23e0*/  LEA R90, P1, R23, R52, 0x1 ;  /* 0x00000034175a7211 */ /* 0x000fe400078208ff */
[-C--:B------:R-:W-:Y:S01]  /*23f0*/  LEA.HI.X.SX32 R95, R14, R53.reuse, 0x1, P0 ;  /* 0x000000350e5f7211 */ /* 0x080fe200000f0eff */
[----:B------:R-:W-:Y:S01]  /*2400*/  VIADD R14, R7, 0x38 ;  /* 0x00000038070e7836 */ /* 0x000fe20000000000 */
[-C--:B------:R-:W-:Y:S02]  /*2410*/  LEA.HI.X.SX32 R97, R15, R53.reuse, 0x1, P6 ;  /* 0x000000350f617211 */ /* 0x080fe400030f0eff */
[-C--:B------:R-:W-:Y:S01]  /*2420*/  LEA.HI.X.SX32 R99, R16, R53.reuse, 0x1, P5 ;  /* 0x0000003510637211 */ /* 0x080fe200028f0eff */
[----:B------:R-:W-:Y:S01]  /*2430*/  IMAD R14, R14, R26, RZ ;  /* 0x0000001a0e0e7224 */ /* 0x000fe200078e02ff */
[----:B------:R-:W-:-:S02]  /*2440*/  LEA.HI.X.SX32 R103, R17, R53, 0x1, P4 ;  /* 0x0000003511677211 */ /* 0x000fc400020f0eff */
[----:B------:R-:W-:Y:S01]  /*2450*/  LEA.HI.X.SX32 R101, R18, R53, 0x1, P3 ;  /* 0x0000003512657211 */ /* 0x000fe200018f0eff */
[----:B------:R-:W-:Y:S01]  /*2460*/  VIADD R18, R7, 0x78 ;  /* 0x0000007807127836 */ /* 0x000fe20000000000 */
[-C--:B------:R-:W-:Y:S02]  /*2470*/  LEA R82, P0, R25, R52.reuse, 0x1 ;  /* 0x0000003419527211 */ /* 0x080fe400078008ff */
[----:B------:R-:W-:Y:S01]  /*2480*/  LEA R84, P6, R27, R52, 0x1 ;  /* 0x000000341b547211 */ /* 0x000fe200078c08ff */
[----:B------:R-:W-:Y:S01]  /*2490*/  IMAD R18, R18, R26, RZ ;  /* 0x0000001a12127224 */ /* 0x000fe200078e02ff */
[-C--:B------:R-:W-:Y:S02]  /*24a0*/  LEA R80, P5, R29, R52.reuse, 0x1 ;  /* 0x000000341d507211 */ /* 0x080fe400078a08ff */
[-C--:B------:R-:W-:Y:S02]  /*24b0*/  LEA R86, P4, R31, R52.reuse, 0x1 ;  /* 0x000000341f567211 */ /* 0x080fe400078808ff */
[----:B------:R-:W-:-:S02]  /*24c0*/  LEA R88, P3, R33, R52, 0x1 ;  /* 0x0000003421587211 */ /* 0x000fc400078608ff */
[-C--:B------:R-:W-:Y:S02]  /*24d0*/  LEA.HI.X.SX32 R93, R19, R53.reuse, 0x1, P2 ;  /* 0x00000035135d7211 */ /* 0x080fe400010f0eff */
[-C--:B------:R-:W-:Y:S02]  /*24e0*/  LEA R78, P2, R35, R52.reuse, 0x1 ;  /* 0x00000034234e7211 */ /* 0x080fe400078408ff */
[-C--:B------:R-:W-:Y:S02]  /*24f0*/  LEA.HI.X.SX32 R91, R23, R53.reuse, 0x1, P1 ;  /* 0x00000035175b7211 */ /* 0x080fe400008f0eff */
[----:B------:R-:W-:Y:S02]  /*2500*/  LEA R134, P1, R37, R52, 0x1 ;  /* 0x0000003425867211 */ /* 0x000fe400078208ff */
[-C--:B------:R-:W-:Y:S02]  /*2510*/  LEA.HI.X.SX32 R83, R25, R53.reuse, 0x1, P0 ;  /* 0x0000003519537211 */ /* 0x080fe400000f0eff */
[----:B------:R-:W-:-:S02]  /*2520*/  LEA.HI.X.SX32 R85, R27, R53, 0x1, P6 ;  /* 0x000000351b557211 */ /* 0x000fc400030f0eff */
[-C--:B------:R-:W-:Y:S02]  /*2530*/  LEA.HI.X.SX32 R81, R29, R53.reuse, 0x1, P5 ;  /* 0x000000351d517211 */ /* 0x080fe400028f0eff */
[-C--:B------:R-:W-:Y:S02]  /*2540*/  LEA.HI.X.SX32 R87, R31, R53.reuse, 0x1, P4 ;  /* 0x000000351f577211 */ /* 0x080fe400020f0eff */
[----:B------:R-:W-:Y:S02]  /*2550*/  LEA.HI.X.SX32 R89, R33, R53, 0x1, P3 ;  /* 0x0000003521597211 */ /* 0x000fe400018f0eff */
[-C--:B------:R-:W-:Y:S02]  /*2560*/  LEA R132, P0, R39, R52.reuse, 0x1 ;  /* 0x0000003427847211 */ /* 0x080fe400078008ff */
[-C--:B------:R-:W-:Y:S02]  /*2570*/  LEA R116, P6, R41, R52.reuse, 0x1 ;  /* 0x0000003429747211 */ /* 0x080fe400078c08ff */
[----:B------:R-:W-:-:S02]  /*2580*/  LEA R114, P5, R43, R52, 0x1 ;  /* 0x000000342b727211 */ /* 0x000fc400078a08ff */
[-C--:B------:R-:W-:Y:S02]  /*2590*/  LEA R48, P4, R45, R52.reuse, 0x1 ;  /* 0x000000342d307211 */ /* 0x080fe400078808ff */
[-C--:B------:R-:W-:Y:S02]  /*25a0*/  LEA R46, P3, R47, R52.reuse, 0x1 ;  /* 0x000000342f2e7211 */ /* 0x080fe400078608ff */
[-C--:B------:R-:W-:Y:S02]  /*25b0*/  LEA.HI.X.SX32 R79, R35, R53.reuse, 0x1, P2 ;  /* 0x00000035234f7211 */ /* 0x080fe400010f0eff */
[-C--:B------:R-:W-:Y:S02]  /*25c0*/  LEA R68, P2, R49, R52.reuse, 0x1 ;  /* 0x0000003431447211 */ /* 0x080fe400078408ff */
[----:B------:R-:W-:Y:S02]  /*25d0*/  LEA.HI.X.SX32 R59, R37, R53, 0x1, P1 ;  /* 0x00000035253b7211 */ /* 0x000fe400008f0eff */
[----:B------:R-:W-:-:S02]  /*25e0*/  LEA R70, P1, R51, R52, 0x1 ;  /* 0x0000003433467211 */ /* 0x000fc400078208ff */
[-C--:B------:R-:W-:Y:S02]  /*25f0*/  LEA.HI.X.SX32 R133, R39, R53.reuse, 0x1, P0 ;  /* 0x0000003527857211 */ /* 0x080fe400000f0eff */
[-C--:B------:R-:W-:Y:S02]  /*2600*/  LEA.HI.X.SX32 R117, R41, R53.reuse, 0x1, P6 ;  /* 0x0000003529757211 */ /* 0x080fe400030f0eff */
[-C--:B------:R-:W-:Y:S02]  /*2610*/  LEA.HI.X.SX32 R27, R43, R53.reuse, 0x1, P5 ;  /* 0x000000352b1b7211 */ /* 0x080fe400028f0eff */
[-C--:B------:R-:W-:Y:S02]  /*2620*/  LEA.HI.X.SX32 R115, R45, R53.reuse, 0x1, P4 ;  /* 0x000000352d737211 */ /* 0x080fe400020f0eff */
[----:B------:R-:W-:Y:S02]  /*2630*/  LEA.HI.X.SX32 R47, R47, R53, 0x1, P3 ;  /* 0x000000352f2f7211 */ /* 0x000fe400018f0eff */
[----:B------:R-:W-:-:S02]  /*2640*/  LEA R72, P0, R73, R52, 0x1 ;  /* 0x0000003449487211 */ /* 0x000fc400078008ff */
[-C--:B------:R-:W-:Y:S02]  /*2650*/  LEA R42, P6, R55, R52.reuse, 0x1 ;  /* 0x00000034372a7211 */ /* 0x080fe400078c08ff */
[-C--:B------:R-:W-:Y:S02]  /*2660*/  LEA R76, P5, R57, R52.reuse, 0x1 ;  /* 0x00000034394c7211 */ /* 0x080fe400078a08ff */
[-C--:B------:R-:W-:Y:S02]  /*2670*/  LEA R40, P4, R21, R52.reuse, 0x1 ;  /* 0x0000003415287211 */ /* 0x080fe400078808ff */
[-C--:B------:R-:W-:Y:S02]  /*2680*/  LEA R41, P3, R61, R52.reuse, 0x1 ;  /* 0x000000343d297211 */ /* 0x080fe400078608ff */
[----:B------:R-:W-:Y:S02]  /*2690*/  LEA.HI.X.SX32 R69, R49, R53, 0x1, P2 ;  /* 0x0000003531457211 */ /* 0x000fe400010f0eff */
[----:B------:R-:W-:-:S02]  /*26a0*/  LEA R44, P2, R20, R52, 0x1 ;  /* 0x00000034142c7211 */ /* 0x000fc400078408ff */
[-C--:B------:R-:W-:Y:S02]  /*26b0*/  LEA.HI.X.SX32 R71, R51, R53.reuse, 0x1, P1 ;  /* 0x0000003533477211 */ /* 0x080fe400008f0eff */
[----:B-1----:R-:W-:Y:S01]  /*26c0*/  LEA R74, P1, R3, R4, 0x1 ;  /* 0x00000004034a7211 */ /* 0x002fe200078208ff */
[----:B------:R-:W-:Y:S01]  /*26d0*/  IMAD.SHL.U32 R4, R0, 0x2, RZ ;  /* 0x0000000200047824 */ /* 0x000fe200078e00ff */
[-C--:B------:R-:W-:Y:S02]  /*26e0*/  LEA.HI.X.SX32 R73, R73, R53.reuse, 0x1, P0 ;  /* 0x0000003549497211 */ /* 0x080fe400000f0eff */
[-C--:B------:R-:W-:Y:S02]  /*26f0*/  LEA.HI.X.SX32 R43, R55, R53.reuse, 0x1, P6 ;  /* 0x00000035372b7211 */ /* 0x080fe400030f0eff */
[-C--:B------:R-:W-:Y:S02]  /*2700*/  LEA.HI.X.SX32 R77, R57, R53.reuse, 0x1, P5 ;  /* 0x00000035394d7211 */ /* 0x080fe400028f0eff */
[----:B------:R-:W-:-:S02]  /*2710*/  LEA.HI.X.SX32 R45, R21, R53, 0x1, P4 ;  /* 0x00000035152d7211 */ /* 0x000fc400020f0eff */
[-C--:B------:R-:W-:Y:S02]  /*2720*/  LEA.HI.X.SX32 R52, R61, R53.reuse, 0x1, P3 ;  /* 0x000000353d347211 */ /* 0x080fe400018f0eff */
[----:B------:R-:W-:Y:S02]  /*2730*/  LEA.HI.X.SX32 R53, R20, R53, 0x1, P2 ;  /* 0x0000003514357211 */ /* 0x000fe400010f0eff */
[----:B------:R-:W-:Y:S01]  /*2740*/  LEA.HI.X.SX32 R75, R3, R5, 0x1, P1 ;  /* 0x00000005034b7211 */ /* 0x000fe200008f0eff */
[----:B------:R-:W-:Y:S01]  /*2750*/  IMAD.SHL.U32 R3, R0, 0x20, RZ ;  /* 0x0000002000037824 */ /* 0x000fe200078e00ff */
[C---:B------:R-:W-:Y:S02]  /*2760*/  LOP3.LUT R16, R24.reuse, 0x70, RZ, 0xfc, !PT ;  /* 0x0000007018107812 */ /* 0x040fe400078efcff */
[C---:B------:R-:W-:Y:S02]  /*2770*/  LOP3.LUT R11, R24.reuse, 0x68, RZ, 0xfc, !PT ;  /* 0x00000068180b7812 */ /* 0x040fe400078efcff */
[----:B------:R-:W-:Y:S01]  /*2780*/  LOP3.LUT R23, R24, 0x60, RZ, 0xfc, !PT ;  /* 0x0000006018177812 */ /* 0x000fe200078efcff */
[-C--:B------:R-:W-:Y:S01]  /*2790*/  IMAD R16, R16, R26.reuse, RZ ;  /* 0x0000001a10107224 */ /* 0x080fe200078e02ff */
[C---:B------:R-:W-:Y:S01]  /*27a0*/  LOP3.LUT R21, R24.reuse, 0x58, RZ, 0xfc, !PT ;  /* 0x0000005818157812 */ /* 0x040fe200078efcff */
        /* <DEDUP_REMOVED lines=9> */
[----:B------:R-:W-:Y:S01]  /*2840*/  LOP3.LUT R10, R24, 0x20, RZ, 0xfc, !PT ;  /* 0x00000020180a7812 */ /* 0x000fe200078efcff */
[-C--:B------:R-:W-:Y:S01]  /*2850*/  IMAD R20, R20, R26.reuse, RZ ;  /* 0x0000001a14147224 */ /* 0x080fe200078e02ff */
[C---:B------:R-:W-:Y:S01]  /*2860*/  LOP3.LUT R7, R24.reuse, 0x18, RZ, 0xfc, !PT ;  /* 0x0000001818077812 */ /* 0x040fe200078efcff */
[-C--:B------:R-:W-:Y:S01]  /*2870*/  IMAD R19, R19, R26.reuse, RZ ;  /* 0x0000001a13137224 */ /* 0x080fe200078e02ff */
[----:B------:R-:W-:Y:S01]  /*2880*/  LOP3.LUT R12, R24, 0x10, RZ, 0xfc, !PT ;  /* 0x00000010180c7812 */ /* 0x000fe200078efcff */
[-C--:B------:R-:W-:Y:S01]  /*2890*/  IMAD R10, R10, R26.reuse, RZ ;  /* 0x0000001a0a0a7224 */ /* 0x080fe200078e02ff */
[----:B------:R-:W-:Y:S01]  /*28a0*/  LOP3.LUT R25, R24, 0x8, RZ, 0xfc, !PT ;  /* 0x0000000818197812 */ /* 0x000fe200078efcff */
[-C--:B------:R-:W-:Y:S01]  /*28b0*/  IMAD R7, R7, R26.reuse, RZ ;  /* 0x0000001a07077224 */ /* 0x080fe200078e02ff */
[----:B------:R-:W-:Y:S01]  /*28c0*/  LOP3.LUT R9, R0, 0x7f, RZ, 0xc0, !PT ;  /* 0x0000007f00097812 */ /* 0x000fe200078ec0ff */
[-C--:B------:R-:W-:Y:S01]  /*28d0*/  IMAD R12, R12, R26.reuse, RZ ;  /* 0x0000001a0c0c7224 */ /* 0x080fe200078e02ff */
[----:B------:R-:W-:Y:S01]  /*28e0*/  LOP3.LUT R5, R3, 0x60, RZ, 0xc0, !PT ;  /* 0x0000006003057812 */ /* 0x000fe200078ec0ff */
[----:B------:R-:W-:-:S02]  /*28f0*/  IMAD R24, R24, R26, RZ ;  /* 0x0000001a18187224 */ /* 0x000fc400078e02ff */
[----:B------:R-:W-:Y:S01]  /*2900*/  IMAD R25, R25, R26, RZ ;  /* 0x0000001a19197224 */ /* 0x000fe200078e02ff */
[----:B------:R-:W-:Y:S01]  /*2910*/  SHF.L.U32 R26, R26, 0x7, RZ ;  /* 0x000000071a1a7819 */ /* 0x000fe200000006ff */
[----:B--2---:R-:W-:Y:S02]  /*2920*/  IMAD R9, R9, R8, RZ ;  /* 0x0000000809097224 */ /* 0x004fe400078e02ff */
[----:B0-----:R-:W-:-:S07]  /*2930*/  IMAD.SHL.U32 R8, R8, 0x80, RZ ;  /* 0x0000008008087824 */ /* 0x001fce00078e00ff */
.L_x_1:
[----:B------:R-:W-:Y:S01]  /*2940*/  SHF.R.U32.HI R60, RZ, 0x4, R0 ;  /* 0x00000004ff3c7819 */ /* 0x000fe20000011600 */
[----:B------:R-:W-:Y:S01]  /*2950*/  IMAD.WIDE R30, R14, 0x2, R74 ;  /* 0x000000020e1e7825 */ /* 0x000fe200078e024a */
[----:B------:R-:W-:Y:S02]  /*2960*/  SHF.R.U32.HI R28, RZ, 0x4, R0 ;  /* 0x00000004ff1c7819 */ /* 0x000fe40000011600 */
[----:B------:R-:W-:Y:S01]  /*2970*/  SGXT.U32 R60, R60, 0x3 ;  /* 0x000000033c3c781a */ /* 0x000fe20000000000 */
[----:B------:R-:W-:Y:S01]  /*2980*/  IMAD.WIDE R32, R18, 0x2, R74 ;  /* 0x0000000212207825 */ /* 0x000fe200078e024a */
[----:B------:R-:W-:Y:S02]  /*2990*/  PRMT R54, RZ, 0x7610, R54 ;  /* 0x00007610ff367816 */ /* 0x000fe40000000036 */
[----:B------:R-:W-:Y:S01]  /*29a0*/  ISETP.GE.AND P0, PT, R60, UR5, PT ;  /* 0x000000053c007c0c */ /* 0x000fe2000bf06270 */
[C---:B------:R-:W-:Y:S01]  /*29b0*/  VIADD R29, R28.reuse, 0x38 ;  /* 0x000000381c1d7836 */ /* 0x040fe20000000000 */
[----:B------:R-:W-:Y:S01]  /*29c0*/  PRMT R50, RZ, 0x7610, R50 ;  /* 0x00007610ff327816 */ /* 0x000fe20000000032 */
[----:B------:R-:W-:Y:S01]  /*29d0*/  VIADD R28, R28, 0x78 ;  /* 0x000000781c1c7836 */ /* 0x000fe20000000000 */
[----:B------:R-:W-:-:S02]  /*29e0*/  PRMT R125, RZ, 0x7610, R125 ;  /* 0x00007610ff7d7816 */ /* 0x000fc4000000007d */
[----:B------:R-:W-:Y:S02]  /*29f0*/  ISETP.GE.AND P1, PT, R29, UR5, PT ;  /* 0x000000051d007c0c */ /* 0x000fe4000bf26270 */
[----:B------:R-:W-:Y:S01]  /*2a00*/  ISETP.GE.AND P2, PT, R28, UR5, PT ;  /* 0x000000051c007c0c */ /* 0x000fe2000bf46270 */
[----:B------:R-:W-:Y:S01]  /*2a10*/  IMAD.WIDE R28, R24, 0x2, R74 ;  /* 0x00000002181c7825 */ /* 0x000fe200078e024a */
[C---:B------:R-:W-:Y:S02]  /*2a20*/  LOP3.LUT R34, R60.reuse, 0x8, RZ, 0xfc, !PT ;  /* 0x000000083c227812 */ /* 0x040fe400078efcff */
[----:B------:R-:W-:Y:S02]  /*2a30*/  LOP3.LUT R36, R60, 0x28, RZ, 0xfc, !PT ;  /* 0x000000283c247812 */ /* 0x000fe400078efcff */
[----:B------:R-:W2:Y:S01]  /*2a40*/  @!P0 LDG.E.U16 R54, desc[UR6][R28.64] ;  /* 0x000000061c368981 */ /* 0x000ea2000c1e1500 */
[----:B------:R-:W-:Y:S02]  /*2a50*/  ISETP.GE.AND P0, PT, R34, UR5, PT ;  /* 0x0000000522007c0c */ /* 0x000fe4000bf06270 */
[----:B------:R-:W-:-:S02]  /*2a60*/  LOP3.LUT R35, R60, 0x10, RZ, 0xfc, !PT ;  /* 0x000000103c237812 */ /* 0x000fc400078efcff */
[----:B------:R-:W-:Y:S01]  /*2a70*/  LOP3.LUT R34, R60, 0x18, RZ, 0xfc, !PT ;  /* 0x000000183c227812 */ /* 0x000fe200078efcff */
[----:B------:R0:W3:Y:S01]  /*2a80*/  @!P1 LDG.E.U16 R50, desc[UR6][R30.64] ;  /* 0x000000061e329981 */ /* 0x0000e2000c1e1500 */
[----:B------:R-:W-:Y:S02]  /*2a90*/  ISETP.GE.AND P3, PT, R36, UR5, PT ;  /* 0x0000000524007c0c */ /* 0x000fe4000bf66270 */
[----:B------:R-:W-:Y:S01]  /*2aa0*/  ISETP.GE.AND P6, PT, R35, UR5, PT ;  /* 0x0000000523007c0c */ /* 0x000fe2000bfc6270 */
[----:B------:R1:W4:Y:S01]  /*2ab0*/  @!P2 LDG.E.U16 R125, desc[UR6][R32.64] ;  /* 0x00000006207da981 */ /* 0x000322000c1e1500 */
[----:B------:R-:W-:Y:S02]  /*2ac0*/  ISETP.GE.AND P4, PT, R34, UR5, PT ;  /* 0x0000000522007c0c */ /* 0x000fe4000bf86270 */
[C---:B------:R-:W-:Y:S02]  /*2ad0*/  LOP3.LUT R35, R60.reuse, 0x20, RZ, 0xfc, !PT ;  /* 0x000000203c237812 */ /* 0x040fe400078efcff */
[----:B------:R-:W-:Y:S01]  /*2ae0*/  LOP3.LUT R37, R60, 0x30, RZ, 0xfc, !PT ;  /* 0x000000303c257812 */ /* 0x000fe200078efcff */
[----:B0-----:R-:W-:Y:S01]  /*2af0*/  IMAD.WIDE R30, R25, 0x2, R74 ;  /* 0x00000002191e7825 */ /* 0x001fe200078e024a */
[----:B------:R-:W-:-:S02]  /*2b00*/  PRMT R126, RZ, 0x7610, R126 ;  /* 0x00007610ff7e7816 */ /* 0x000fc4000000007e */
[----:B------:R-:W-:Y:S01]  /*2b10*/  LOP3.LUT R28, R60, 0x40, RZ, 0xfc, !PT ;  /* 0x000000403c1c7812 */ /* 0x000fe200078efcff */
[--C-:B-1----:R-:W-:Y:S01]  /*2b20*/  IMAD.WIDE R32, R22, 0x2, R74.reuse ;  /* 0x0000000216207825 */ /* 0x102fe200078e024a */
[----:B------:R-:W-:Y:S02]  /*2b30*/  ISETP.GE.AND P5, PT, R35, UR5, PT ;  /* 0x0000000523007c0c */ /* 0x000fe4000bfa6270 */
[----:B------:R-:W-:Y:S01]  /*2b40*/  ISETP.GE.AND P2, PT, R37, UR5, PT ;  /* 0x0000000525007c0c */ /* 0x000fe2000bf46270 */
[----:B------:R-:W-:Y:S01]  /*2b50*/  IMAD.WIDE R34, R12, 0x2, R74 ;  /* 0x000000020c227825 */ /* 0x000fe200078e024a */
[----:B------:R-:W-:Y:S01]  /*2b60*/  ISETP.GE.AND P1, PT, R28, UR5, PT ;  /* 0x000000051c007c0c */ /* 0x000fe2000bf26270 */
[----:B------:R0:W5:Y:S01]  /*2b70*/  @!P0 LDG.E.U16 R126, desc[UR6][R30.64] ;  /* 0x000000061e7e8981 */ /* 0x000162000c1e1500 */
[----:B------:R-:W-:Y:S01]  /*2b80*/  PRMT R58, RZ, 0x7610, R58 ;  /* 0x00007610ff3a7816 */ /* 0x000fe2000000003a */
[----:B------:R-:W-:Y:S01]  /*2b90*/  IMAD.WIDE R36, R7, 0x2, R74 ;  /* 0x0000000207247825 */ /* 0x000fe200078e024a */
[----:B------:R-:W-:-:S02]  /*2ba0*/  PRMT R49, RZ, 0x7610, R49 ;  /* 0x00007610ff317816 */ /* 0x000fc40000000031 */
[----:B------:R-:W-:Y:S02]  /*2bb0*/  PRMT R56, RZ, 0x7610, R56 ;  /* 0x00007610ff387816 */ /* 0x000fe40000000038 */
[C---:B------:R-:W-:Y:S01]  /*2bc0*/  LOP3.LUT R29, R60.reuse, 0x48, RZ, 0xfc, !PT ;  /* 0x000000483c1d7812 */ /* 0x040fe200078efcff */
[----:B------:R-:W5:Y:S01]  /*2bd0*/  @!P3 LDG.E.U16 R58, desc[UR6][R32.64] ;  /* 0x00000006203ab981 */ /* 0x000f62000c1e1500 */
[----:B0-----:R-:W-:-:S03]  /*2be0*/  LOP3.LUT R30, R60, 0x60, RZ, 0xfc, !PT ;  /* 0x000000603c1e7812 */ /* 0x001fc600078efcff */
[----:B------:R0:W5:Y:S01]  /*2bf0*/  @!P6 LDG.E.U16 R49, desc[UR6][R34.64] ;  /* 0x000000062231e981 */ /* 0x000162000c1e1500 */
[----:B------:R-:W-:Y:S01]  /*2c00*/  ISETP.GE.AND P0, PT, R29, UR5, PT ;  /* 0x000000051d007c0c */ /* 0x000fe2000bf06270 */
[----:B------:R-:W-:Y:S01]  /*2c10*/  IMAD.WIDE R28, R10, 0x2, R74 ;  /* 0x000000020a1c7825 */ /* 0x000fe200078e024a */
[----:B------:R-:W-:Y:S01]  /*2c20*/  PRMT R57, RZ, 0x7610, R57 ;  /* 0x00007610ff397816 */ /* 0x000fe20000000039 */
[----:B------:R1:W5:Y:S01]  /*2c30*/  @!P4 LDG.E.U16 R56, desc[UR6][R36.64] ;  /* 0x000000062438c981 */ /* 0x000362000c1e1500 */
[----:B------:R-:W-:Y:S01]  /*2c40*/  ISETP.GE.AND P3, PT, R30, UR5, PT ;  /* 0x000000051e007c0c */ /* 0x000fe2000bf66270 */
[----:B------:R-:W-:Y:S01]  /*2c50*/  IMAD.WIDE R30, R19, 0x2, R74 ;  /* 0x00000002131e7825 */ /* 0x000fe200078e024a */
[----:B------:R-:W-:Y:S02]  /*2c60*/  PRMT R55, RZ, 0x7610, R55 ;  /* 0x00007610ff377816 */ /* 0x000fe40000000037 */
[----:B------:R-:W-:Y:S01]  /*2c70*/  PRMT R51, RZ, 0x7610, R51 ;  /* 0x00007610ff337816 */ /* 0x000fe20000000033 */
[----:B0-----:R-:W-:Y:S01]  /*2c80*/  IMAD.WIDE R34, R20, 0x2, R74 ;  /* 0x0000000214227825 */ /* 0x001fe200078e024a */
[C---:B------:R-:W-:Y:S01]  /*2c90*/  LOP3.LUT R38, R60.reuse, 0x50, RZ, 0xfc, !PT ;  /* 0x000000503c267812 */ /* 0x040fe200078efcff */
[----:B------:R0:W5:Y:S01]  /*2ca0*/  @!P5 LDG.E.U16 R57, desc[UR6][R28.64] ;  /* 0x000000061c39d981 */ /* 0x000162000c1e1500 */
[----:B------:R-:W-:-:S02]  /*2cb0*/  LOP3.LUT R39, R60, 0x58, RZ, 0xfc, !PT ;  /* 0x000000583c277812 */ /* 0x000fc400078efcff */
[C---:B-1----:R-:W-:Y:S01]  /*2cc0*/  LOP3.LUT R36, R60.reuse, 0x68, RZ, 0xfc, !PT ;  /* 0x000000683c247812 */ /* 0x042fe200078efcff */
[----:B------:R1:W5:Y:S01]  /*2cd0*/  @!P2 LDG.E.U16 R55, desc[UR6][R30.64] ;  /* 0x000000061e37a981 */ /* 0x000362000c1e1500 */
[----:B------:R-:W-:Y:S02]  /*2ce0*/  LOP3.LUT R60, R60, 0x70, RZ, 0xfc, !PT ;  /* 0x000000703c3c7812 */ /* 0x000fe400078efcff */
[----:B------:R-:W-:Y:S01]  /*2cf0*/  ISETP.GE.AND P4, PT, R38, UR5, PT ;  /* 0x0000000526007c0c */ /* 0x000fe2000bf86270 */
[----:B------:R0:W5:Y:S01]  /*2d00*/  @!P1 LDG.E.U16 R51, desc[UR6][R34.64] ;  /* 0x0000000622339981 */ /* 0x000162000c1e1500 */
[----:B------:R-:W-:Y:S02]  /*2d10*/  ISETP.GE.AND P5, PT, R39, UR5, PT ;  /* 0x0000000527007c0c */ /* 0x000fe4000bfa6270 */
[----:B------:R-:W-:Y:S02]  /*2d20*/  ISETP.GE.AND P2, PT, R36, UR5, PT ;  /* 0x0000000524007c0c */ /* 0x000fe4000bf46270 */
[----:B------:R-:W-:Y:S01]  /*2d30*/  ISETP.GE.AND P1, PT, R60, UR5, PT ;  /* 0x000000053c007c0c */ /* 0x000fe2000bf26270 */
[----:B------:R-:W-:Y:S01]  /*2d40*/  IMAD.WIDE R38, R15, 0x2, R74 ;  /* 0x000000020f267825 */ /* 0x000fe200078e024a */
[----:B------:R-:W-:-:S02]  /*2d50*/  PRMT R131, RZ, 0x7610, R131 ;  /* 0x00007610ff837816 */ /* 0x000fc40000000083 */
[----:B------:R-:W-:Y:S01]  /*2d60*/  PRMT R130, RZ, 0x7610, R130 ;  /* 0x00007610ff827816 */ /* 0x000fe20000000082 */
[----:B0-----:R-:W-:Y:S01]  /*2d70*/  IMAD.WIDE R28, R17, 0x2, R74 ;  /* 0x00000002111c7825 */ /* 0x001fe200078e024a */
[----:B------:R-:W-:Y:S02]  /*2d80*/  PRMT R123, RZ, 0x7610, R123 ;  /* 0x00007610ff7b7816 */ /* 0x000fe4000000007b */
[----:B------:R-:W-:Y:S01]  /*2d90*/  PRMT R129, RZ, 0x7610, R129 ;  /* 0x00007610ff817816 */ /* 0x000fe20000000081 */
[----:B-1----:R-:W-:Y:S01]  /*2da0*/  IMAD.WIDE R30, R21, 0x2, R74 ;  /* 0x00000002151e7825 */ /* 0x002fe200078e024a */
[----:B------:R-:W-:Y:S01]  /*2db0*/  PRMT R61, RZ, 0x7610, R61 ;  /* 0x00007610ff3d7816 */ /* 0x000fe2000000003d */
[----:B------:R-:W5:Y:S01]  /*2dc0*/  @!P0 LDG.E.U16 R131, desc[UR6][R38.64] ;  /* 0x0000000626838981 */ /* 0x000f62000c1e1500 */
[----:B------:R-:W-:Y:S01]  /*2dd0*/  PRMT R127, RZ, 0x7610, R127 ;  /* 0x00007610ff7f7816 */ /* 0x000fe2000000007f */
[--C-:B------:R-:W-:Y:S02]  /*2de0*/  IMAD.WIDE R32, R23, 0x2, R74.reuse ;  /* 0x0000000217207825 */ /* 0x100fe400078e024a */
[----:B------:R0:W5:Y:S02]  /*2df0*/  @!P4 LDG.E.U16 R130, desc[UR6][R28.64] ;  /* 0x000000061c82c981 */ /* 0x000164000c1e1500 */
[----:B------:R-:W-:-:S02]  /*2e00*/  IMAD.WIDE R34, R11, 0x2, R74 ;  /* 0x000000020b227825 */ /* 0x000fc400078e024a */
[----:B------:R-:W5:Y:S02]  /*2e10*/  @!P5 LDG.E.U16 R123, desc[UR6][R30.64] ;  /* 0x000000061e7bd981 */ /* 0x000f64000c1e1500 */
[----:B------:R-:W-:Y:S02]  /*2e20*/  IMAD.WIDE R36, R16, 0x2, R74 ;  /* 0x0000000210247825 */ /* 0x000fe400078e024a */
[----:B------:R1:W5:Y:S04]  /*2e30*/  @!P3 LDG.E.U16 R129, desc[UR6][R32.64] ;  /* 0x000000062081b981 */ /* 0x000368000c1e1500 */
[----:B------:R0:W5:Y:S04]  /*2e40*/  @!P2 LDG.E.U16 R61, desc[UR6][R34.64] ;  /* 0x00000006223da981 */ /* 0x000168000c1e1500 */
[----:B------:R1:W5:Y:S01]  /*2e50*/  @!P1 LDG.E.U16 R127, desc[UR6][R36.64] ;  /* 0x00000006247f9981 */ /* 0x000362000c1e1500 */
[----:B------:R-:W-:-:S04]  /*2e60*/  LOP3.LUT R128, R0, 0x7f, RZ, 0xc0, !PT ;  /* 0x0000007f00807812 */ /* 0x000fc800078ec0ff */
[----:B------:R-:W-:Y:S01]  /*2e70*/  ISETP.GE.AND P0, PT, R128, UR5, PT ;  /* 0x0000000580007c0c */ /* 0x000fe2000bf06270 */
[----:B0-----:R-:W-:Y:S02]  /*2e80*/  IMAD.MOV.U32 R28, RZ, RZ, R44 ;  /* 0x000000ffff1c7224 */ /* 0x001fe400078e002c */
[----:B------:R-:W-:Y:S01]  /*2e90*/  IMAD.MOV.U32 R29, RZ, RZ, R53 ;  /* 0x000000ffff1d7224 */ /* 0x000fe200078e0035 */
[----:B------:R-:W-:Y:S01]  /*2ea0*/  PRMT R121, RZ, 0x7610, R121 ;  /* 0x00007610ff797816 */ /* 0x000fe20000000079 */
[----:B-1----:R-:W-:Y:S01]  /*2eb0*/  IMAD.MOV.U32 R32, RZ, RZ, R40 ;  /* 0x000000ffff207224 */ /* 0x002fe200078e0028 */
[----:B------:R-:W-:Y:S01]  /*2ec0*/  PRMT R62, RZ, 0x7610, R62 ;  /* 0x00007610ff3e7816 */ /* 0x000fe2000000003e */
[----:B------:R-:W-:Y:S01]  /*2ed0*/  IMAD.MOV.U32 R33, RZ, RZ, R45 ;  /* 0x000000ffff217224 */ /* 0x000fe200078e002d */
[----:B------:R-:W-:Y:S01]  /*2ee0*/  PRMT R118, RZ, 0x7610, R118 ;  /* 0x00007610ff767816 */ /* 0x000fe20000000076 */
[----:B------:R-:W-:Y:S01]  /*2ef0*/  IMAD.MOV.U32 R30, RZ, RZ, R41 ;  /* 0x000000ffff1e7224 */ /* 0x000fe200078e0029 */
[----:B------:R-:W-:Y:S01]  /*2f00*/  PRMT R119, RZ, 0x7610, R119 ;  /* 0x00007610ff777816 */ /* 0x000fe20000000077 */
[----:B------:R-:W-:-:S02]  /*2f10*/  IMAD.MOV.U32 R31, RZ, RZ, R52 ;  /* 0x000000ffff1f7224 */ /* 0x000fc400078e0034 */
[C---:B------:R-:W-:Y:S01]  /*2f20*/  IMAD.WIDE R34, R9.reuse, 0x2, R28 ;  /* 0x0000000209227825 */ /* 0x040fe200078e021c */
[----:B------:R-:W-:Y:S03]  /*2f30*/  BAR.SYNC.DEFER_BLOCKING 0x0 ;  /* 0x0000000000007b1d */ /* 0x000fe60000010000 */
[----:B------:R-:W-:Y:S01]  /*2f40*/  IMAD.WIDE R44, R9, 0x2, R42 ;  /* 0x00000002092c7825 */ /* 0x000fe200078e022a */
[----:B------:R-:W-:-:S03]  /*2f50*/  PRMT R122, RZ, 0x7610, R122 ;  /* 0x00007610ff7a7816 */ /* 0x000fc6000000007a */
[----:B------:R-:W-:Y:S01]  /*2f60*/  IMAD.WIDE R38, R9, 0x2, R32 ;  /* 0x0000000209267825 */ /* 0x000fe200078e0220 */
[----:B------:R-:W-:-:S03]  /*2f70*/  PRMT R63, RZ, 0x7610, R63 ;  /* 0x00007610ff3f7816 */ /* 0x000fc6000000003f */
[----:B------:R-:W-:Y:S01]  /*2f80*/  IMAD.WIDE R40, R9, 0x2, R76 ;  /* 0x0000000209287825 */ /* 0x000fe200078e024c */
[----:B------:R-:W-:-:S03]  /*2f90*/  PRMT R124, RZ, 0x7610, R124 ;  /* 0x00007610ff7c7816 */ /* 0x000fc6000000007c */
[C---:B------:R-:W-:Y:S01]  /*2fa0*/  IMAD.WIDE R36, R9.reuse, 0x2, R30 ;  /* 0x0000000209247825 */ /* 0x040fe200078e021e */
[----:B------:R-:W-:Y:S01]  /*2fb0*/  PRMT R60, RZ, 0x7610, R60 ;  /* 0x00007610ff3c7816 */ /* 0x000fe2000000003c */
[----:B------:R0:W5:Y:S04]  /*2fc0*/  @!P0 LDG.E.U16 R121, desc[UR6][R34.64] ;  /* 0x0000000622798981 */ /* 0x000168000c1e1500 */
[----:B------:R1:W5:Y:S04]  /*2fd0*/  @!P0 LDG.E.U16 R62, desc[UR6][R44.64] ;  /* 0x000000062c3e8981 */ /* 0x000368000c1e1500 */
[----:B------:R1:W5:Y:S01]  /*2fe0*/  @!P0 LDG.E.U16 R118, desc[UR6][R38.64] ;  /* 0x0000000626768981 */ /* 0x000362000c1e1500 */
[----:B0-----:R-:W-:-:S03]  /*2ff0*/  IMAD.WIDE R34, R9, 0x2, R72 ;  /* 0x0000000209227825 */ /* 0x001fc600078e0248 */
[----:B------:R0:W5:Y:S01]  /*3000*/  @!P0 LDG.E.U16 R119, desc[UR6][R40.64] ;  /* 0x0000000628778981 */ /* 0x000162000c1e1500 */
[--C-:B-1----:R-:W-:Y:S01]  /*3010*/  IMAD.MOV.U32 R45, RZ, RZ, R115.reuse ;  /* 0x000000ffff2d7224 */ /* 0x102fe200078e0073 */
[----:B------:R-:W-:Y:S02]  /*3020*/  PRMT R115, RZ, 0x7610, R115 ;  /* 0x00007610ff737816 */ /* 0x000fe40000000073 */
[----:B------:R1:W5:Y:S01]  /*3030*/  @!P0 LDG.E.U16 R122, desc[UR6][R36.64] ;  /* 0x00000006247a8981 */ /* 0x000362000c1e1500 */
[----:B------:R-:W-:-:S03]  /*3040*/  IMAD.WIDE R38, R9, 0x2, R68 ;  /* 0x0000000209267825 */ /* 0x000fc600078e0244 */
[----:B------:R1:W5:Y:S01]  /*3050*/  @!P0 LDG.E.U16 R63, desc[UR6][R34.64] ;  /* 0x00000006223f8981 */ /* 0x000362000c1e1500 */
[C---:B0-----:R-:W-:Y:S01]  /*3060*/  IMAD.WIDE R40, R9.reuse, 0x2, R46 ;  /* 0x0000000209287825 */ /* 0x041fe200078e022e */
[----:B------:R-:W-:Y:S02]  /*3070*/  PRMT R120, RZ, 0x7610, R120 ;  /* 0x00007610ff787816 */ /* 0x000fe40000000078 */
[----:B------:R0:W5:Y:S01]  /*3080*/  @!P0 LDG.E.U16 R115, desc[UR6][R38.64] ;  /* 0x0000000626738981 */ /* 0x000162000c1e1500 */
[----:B------:R-:W-:Y:S02]  /*3090*/  IMAD.MOV.U32 R44, RZ, RZ, R48 ;  /* 0x000000ffff2c7224 */ /* 0x000fe400078e0030 */
[C---:B-1----:R-:W-:Y:S01]  /*30a0*/  IMAD.WIDE R36, R9.reuse, 0x2, R70 ;  /* 0x0000000209247825 */ /* 0x042fe200078e0246 */
[----:B------:R1:W5:Y:S03]  /*30b0*/  @!P0 LDG.E.U16 R124, desc[UR6][R40.64] ;  /* 0x00000006287c8981 */ /* 0x000366000c1e1500 */
[----:B------:R-:W-:Y:S01]  /*30c0*/  IMAD.MOV.U32 R34, RZ, RZ, R116 ;  /* 0x000000ffff227224 */ /* 0x000fe200078e0074 */
[----:B------:R1:W5:Y:S01]  /*30d0*/  @!P0 LDG.E.U16 R60, desc[UR6][R36.64] ;  /* 0x00000006243c8981 */ /* 0x000362000c1e1500 */
[----:B------:R-:W-:Y:S01]  /*30e0*/  IMAD.MOV.U32 R35, RZ, RZ, R117 ;  /* 0x000000ffff237224 */ /* 0x000fe200078e0075 */
[----:B0-----:R-:W-:Y:S01]  /*30f0*/  MOV R38, R132 ;  /* 0x0000008400267202 */ /* 0x001fe20000000f00 */
[----:B------:R-:W-:Y:S01]  /*3100*/  IMAD.WIDE R52, R9, 0x2, R44 ;  /* 0x0000000209347825 */ /* 0x000fe200078e022c */
[----:B------:R-:W-:-:S03]  /*3110*/  PRMT R116, RZ, 0x7610, R116 ;  /* 0x00007610ff747816 */ /* 0x000fc60000000074 */
[--C-:B-1----:R-:W-:Y:S01]  /*3120*/  IMAD.MOV.U32 R40, RZ, RZ, R114.reuse ;  /* 0x000000ffff287224 */ /* 0x102fe200078e0072 */
[----:B------:R-:W-:Y:S01]  /*3130*/  PRMT R114, RZ, 0x7610, R114 ;  /* 0x00007610ff727816 */ /* 0x000fe20000000072 */
[----:B------:R-:W-:Y:S02]  /*3140*/  IMAD.MOV.U32 R39, RZ, RZ, R133 ;  /* 0x000000ffff277224 */ /* 0x000fe400078e0085 */
[----:B------:R-:W-:Y:S02]  /*3150*/  IMAD.MOV.U32 R36, RZ, RZ, R134 ;  /* 0x000000ffff247224 */ /* 0x000fe400078e0086 */
[----:B------:R-:W-:Y:S02]  /*3160*/  IMAD.MOV.U32 R37, RZ, RZ, R59 ;  /* 0x000000ffff257224 */ /* 0x000fe400078e003b */
[----:B------:R-:W-:Y:S02]  /*3170*/  IMAD.MOV.U32 R41, RZ, RZ, R27 ;  /* 0x000000ffff297224 */ /* 0x000fe400078e001b */
[C---:B------:R-:W-:Y:S01]  /*3180*/  IMAD.WIDE R138, R9.reuse, 0x2, R78 ;  /* 0x00000002098a7825 */ /* 0x040fe200078e024e */
[----:B------:R-:W-:Y:S01]  /*3190*/  PRMT R117, RZ, 0x7610, R117 ;  /* 0x00007610ff757816 */ /* 0x000fe20000000075 */
[----:B------:R0:W5:Y:S02]  /*31a0*/  @!P0 LDG.E.U16 R120, desc[UR6][R52.64] ;  /* 0x0000000634788981 */ /* 0x000164000c1e1500 */
[C---:B------:R-:W-:Y:S01]  /*31b0*/  IMAD.WIDE R132, R9.reuse, 0x2, R34 ;  /* 0x0000000209847825 */ /* 0x040fe200078e0222 */
[----:B------:R-:W-:Y:S01]  /*31c0*/  PRMT R48, RZ, 0x7610, R48 ;  /* 0x00007610ff307816 */ /* 0x000fe20000000030 */
[----:B------:R-:W5:Y:S01]  /*31d0*/  @!P0 LDG.E.U16 R114, desc[UR6][R138.64] ;  /* 0x000000068a728981 */ /* 0x000f62000c1e1500 */
[----:B------:R-:W-:Y:S01]  /*31e0*/  PRMT R59, RZ, 0x7610, R59 ;  /* 0x00007610ff3b7816 */ /* 0x000fe2000000003b */
[C---:B------:R-:W-:Y:S01]  /*31f0*/  IMAD.WIDE R134, R9.reuse, 0x2, R38 ;  /* 0x0000000209867825 */ /* 0x040fe200078e0226 */
[----:B------:R-:W-:Y:S01]  /*3200*/  PRMT R141, RZ, 0x7610, R141 ;  /* 0x00007610ff8d7816 */ /* 0x000fe2000000008d */
[----:B------:R1:W5:Y:S01]  /*3210*/  @!P0 LDG.E.U16 R116, desc[UR6][R132.64] ;  /* 0x0000000684748981 */ /* 0x000362000c1e1500 */
[----:B------:R-:W-:Y:S01]  /*3220*/  PRMT R143, RZ, 0x7610, R143 ;  /* 0x00007610ff8f7816 */ /* 0x000fe2000000008f */
[C---:B0-----:R-:W-:Y:S01]  /*3230*/  IMAD.WIDE R52, R9.reuse, 0x2, R40 ;  /* 0x0000000209347825 */ /* 0x041fe200078e0228 */
[----:B------:R-:W-:Y:S01]  /*3240*/  PRMT R140, RZ, 0x7610, R140 ;  /* 0x00007610ff8c7816 */ /* 0x000fe2000000008c */
[----:B------:R0:W5:Y:S02]  /*3250*/  @!P0 LDG.E.U16 R117, desc[UR6][R134.64] ;  /* 0x0000000686758981 */ /* 0x000164000c1e1500 */
[C---:B------:R-:W-:Y:S01]  /*3260*/  IMAD.WIDE R136, R9.reuse, 0x2, R36 ;  /* 0x0000000209887825 */ /* 0x040fe200078e0224 */
[----:B------:R-:W-:Y:S01]  /*3270*/  PRMT R142, RZ, 0x7610, R142 ;  /* 0x00007610ff8e7816 */ /* 0x000fe2000000008e */
[----:B------:R-:W5:Y:S02]  /*3280*/  @!P0 LDG.E.U16 R48, desc[UR6][R52.64] ;  /* 0x0000000634308981 */ /* 0x000f64000c1e1500 */
[----:B-1----:R-:W-:-:S02]  /*3290*/  IMAD.WIDE R132, R9, 0x2, R80 ;  /* 0x0000000209847825 */ /* 0x002fc400078e0250 */
[----:B------:R1:W5:Y:S02]  /*32a0*/  @!P0 LDG.E.U16 R59, desc[UR6][R136.64] ;  /* 0x00000006883b8981 */ /* 0x000364000c1e1500 */
[C---:B------:R-:W-:Y:S01]  /*32b0*/  IMAD.WIDE R138, R9.reuse, 0x2, R82 ;  /* 0x00000002098a7825 */ /* 0x040fe200078e0252 */
[----:B------:R-:W-:Y:S01]  /*32c0*/  PRMT R148, RZ, 0x7610, R148 ;  /* 0x00007610ff947816 */ /* 0x000fe20000000094 */
[----:B------:R1:W5:Y:S02]  /*32d0*/  @!P0 LDG.E.U16 R141, desc[UR6][R132.64] ;  /* 0x00000006848d8981 */ /* 0x000364000c1e1500 */
[C---:B0-----:R-:W-:Y:S02]  /*32e0*/  IMAD.WIDE R134, R9.reuse, 0x2, R84 ;  /* 0x0000000209867825 */ /* 0x041fe400078e0254 */
[----:B------:R0:W5:Y:S01]  /*32f0*/  @!P0 LDG.E.U16 R143, desc[UR6][R138.64] ;  /* 0x000000068a8f8981 */ /* 0x000162000c1e1500 */
[----:B-1----:R-:W-:Y:S01]  /*3300*/  PRMT R136, RZ, 0x7610, R136 ;  /* 0x00007610ff887816 */ /* 0x002fe20000000088 */
[C---:B------:R-:W-:Y:S01]  /*3310*/  IMAD.WIDE R52, R9.reuse, 0x2, R86 ;  /* 0x0000000209347825 */ /* 0x040fe200078e0256 */
[----:B------:R-:W-:Y:S01]  /*3320*/  PRMT R137, RZ, 0x7610, R137 ;  /* 0x00007610ff897816 */ /* 0x000fe20000000089 */
[----:B------:R1:W5:Y:S02]  /*3330*/  @!P0 LDG.E.U16 R140, desc[UR6][R134.64] ;  /* 0x00000006868c8981 */ /* 0x000364000c1e1500 */
[C---:B------:R-:W-:Y:S01]  /*3340*/  IMAD.WIDE R144, R9.reuse, 0x2, R90 ;  /* 0x0000000209907825 */ /* 0x040fe200078e025a */
[----:B------:R-:W-:Y:S01]  /*3350*/  PRMT R149, RZ, 0x7610, R149 ;  /* 0x00007610ff957816 */ /* 0x000fe20000000095 */
[----:B------:R1:W5:Y:S02]  /*3360*/  @!P0 LDG.E.U16 R142, desc[UR6][R52.64] ;  /* 0x00000006348e8981 */ /* 0x000364000c1e1500 */
[C---:B------:R-:W-:Y:S01]  /*3370*/  IMAD.WIDE R132, R9.reuse, 0x2, R92 ;  /* 0x0000000209847825 */ /* 0x040fe200078e025c */
[----:B------:R-:W-:Y:S01]  /*3380*/  PRMT R146, RZ, 0x7610, R146 ;  /* 0x00007610ff927816 */ /* 0x000fe20000000092 */
[----:B------:R1:W5:Y:S02]  /*3390*/  @!P0 LDG.E.U16 R136, desc[UR6][R144.64] ;  /* 0x0000000690888981 */ /* 0x000364000c1e1500 */
[C---:B0-----:R-:W-:Y:S01]  /*33a0*/  IMAD.WIDE R138, R9.reuse, 0x2, R96 ;  /* 0x00000002098a7825 */ /* 0x041fe200078e0260 */
[----:B------:R-:W-:Y:S01]  /*33b0*/  PRMT R147, RZ, 0x7610, R147 ;  /* 0x00007610ff937816 */ /* 0x000fe20000000093 */
[----:B------:R-:W5:Y:S02]  /*33c0*/  @!P0 LDG.E.U16 R137, desc[UR6][R132.64] ;  /* 0x0000000684898981 */ /* 0x000f64000c1e1500 */
[C---:B-1----:R-:W-:Y:S01]  /*33d0*/  IMAD.WIDE R134, R9.reuse, 0x2, R98 ;  /* 0x0000000209867825 */ /* 0x042fe200078e0262 */
[----:B------:R-:W-:Y:S01]  /*33e0*/  PRMT R151, RZ, 0x7610, R151 ;  /* 0x00007610ff977816 */ /* 0x000fe20000000097 */
[----:B------:R0:W5:Y:S01]  /*33f0*/  @!P0 LDG.E.U16 R148, desc[UR6][R138.64] ;  /* 0x000000068a948981 */ /* 0x000162000c1e1500 */
[----:B------:R-:W-:Y:S01]  /*3400*/  PRMT R153, RZ, 0x7610, R153 ;  /* 0x00007610ff997816 */ /* 0x000fe20000000099 */
[C---:B------:R-:W-:Y:S01]  /*3410*/  IMAD.WIDE R52, R9.reuse, 0x2, R104 ;  /* 0x0000000209347825 */ /* 0x040fe200078e0268 */
[----:B------:R-:W-:Y:S01]  /*3420*/  PRMT R152, RZ, 0x7610, R152 ;  /* 0x00007610ff987816 */ /* 0x000fe20000000098 */
[----:B------:R-:W5:Y:S02]  /*3430*/  @!P0 LDG.E.U16 R149, desc[UR6][R134.64] ;  /* 0x0000000686958981 */ /* 0x000f64000c1e1500 */
[C---:B------:R-:W-:Y:S01]  /*3440*/  IMAD.WIDE R144, R9.reuse, 0x2, R94 ;  /* 0x0000000209907825 */ /* 0x040fe200078e025e */
[----:B------:R-:W-:Y:S01]  /*3450*/  PRMT R150, RZ, 0x7610, R150 ;  /* 0x00007610ff967816 */ /* 0x000fe20000000096 */
[----:B------:R1:W5:Y:S02]  /*3460*/  @!P0 LDG.E.U16 R146, desc[UR6][R52.64] ;  /* 0x0000000634928981 */ /* 0x000364000c1e1500 */
[C---:B0-----:R-:W-:Y:S01]  /*3470*/  IMAD.WIDE R138, R9.reuse, 0x2, R100 ;  /* 0x00000002098a7825 */ /* 0x041fe200078e0264 */
[----:B------:R-:W-:Y:S01]  /*3480*/  PRMT R156, RZ, 0x7610, R156 ;  /* 0x00007610ff9c7816 */ /* 0x000fe2000000009c */
[----:B------:R0:W5:Y:S02]  /*3490*/  @!P0 LDG.E.U16 R147, desc[UR6][R144.64] ;  /* 0x0000000690938981 */ /* 0x000164000c1e1500 */
[C---:B------:R-:W-:Y:S01]  /*34a0*/  IMAD.WIDE R132, R9.reuse, 0x2, R110 ;  /* 0x0000000209847825 */ /* 0x040fe200078e026e */
[----:B------:R-:W-:Y:S01]  /*34b0*/  PRMT R155, RZ, 0x7610, R155 ;  /* 0x00007610ff9b7816 */ /* 0x000fe2000000009b */
[----:B------:R0:W5:Y:S01]  /*34c0*/  @!P0 LDG.E.U16 R151, desc[UR6][R138.64] ;  /* 0x000000068a978981 */ /* 0x000162000c1e1500 */
[----:B------:R-:W-:Y:S01]  /*34d0*/  PRMT R154, RZ, 0x7610, R154 ;  /* 0x00007610ff9a7816 */ /* 0x000fe2000000009a */
[----:B-1----:R-:W-:-:S02]  /*34e0*/  IMAD.WIDE R52, R9, 0x2, R108 ;  /* 0x0000000209347825 */ /* 0x002fc400078e026c */
[----:B------:R1:W5:Y:S02]  /*34f0*/  @!P0 LDG.E.U16 R153, desc[UR6][R132.64] ;  /* 0x0000000684998981 */ /* 0x000364000c1e1500 */
[C---:B------:R-:W-:Y:S02]  /*3500*/  IMAD.WIDE R134, R9.reuse, 0x2, R106 ;  /* 0x0000000209867825 */ /* 0x040fe400078e026a */
[----:B------:R1:W5:Y:S02]  /*3510*/  @!P0 LDG.E.U16 R152, desc[UR6][R52.64] ;  /* 0x0000000634988981 */ /* 0x000364000c1e1500 */
[C---:B0-----:R-:W-:Y:S02]  /*3520*/  IMAD.WIDE R144, R9.reuse, 0x2, R88 ;  /* 0x0000000209907825 */ /* 0x041fe400078e0258 */
[----:B------:R0:W5:Y:S02]  /*3530*/  @!P0 LDG.E.U16 R150, desc[UR6][R134.64] ;  /* 0x0000000686968981 */ /* 0x000164000c1e1500 */
[----:B------:R-:W-:-:S02]  /*3540*/  IMAD.WIDE R138, R9, 0x2, R102 ;  /* 0x00000002098a7825 */ /* 0x000fc400078e0266 */
[----:B------:R-:W5:Y:S02]  /*3550*/  @!P0 LDG.E.U16 R156, desc[UR6][R144.64] ;  /* 0x00000006909c8981 */ /* 0x000f64000c1e1500 */
[----:B-1----:R-:W-:Y:S02]  /*3560*/  IMAD.WIDE R132, R9, 0x2, R112 ;  /* 0x0000000209847825 */ /* 0x002fe400078e0270 */
[----:B------:R-:W5:Y:S04]  /*3570*/  @!P0 LDG.E.U16 R155, desc[UR6][R138.64] ;  /* 0x000000068a9b8981 */ /* 0x000f68000c1e1500 */
[----:B------:R1:W5:Y:S01]  /*3580*/  @!P0 LDG.E.U16 R154, desc[UR6][R132.64] ;  /* 0x00000006849a8981 */ /* 0x000362000c1e1500 */
[----:B------:R-:W-:Y:S01]  /*3590*/  SHF.R.S32.HI R52, RZ, 0x2, R0 ;  /* 0x00000002ff347819 */ /* 0x000fe20000011400 */
[----:B------:R-:W-:-:S03]  /*35a0*/  IMAD.SHL.U32 R27, R0, 0x40, RZ ;  /* 0x00000040001b7824 */ /* 0x000fc600078e00ff */
[----:B------:R-:W-:Y:S01]  /*35b0*/  SGXT R52, R52, 0x1 ;  /* 0x000000013434781a */ /* 0x000fe20000000200 */
[C---:B0-----:R-:W-:Y:S01]  /*35c0*/  IMAD.SHL.U32 R134, R0.reuse, 0x20, RZ ;  /* 0x0000002000867824 */ /* 0x041fe200078e00ff */
[----:B------:R-:W-:Y:S02]  /*35d0*/  LOP3.LUT R53, R0, 0x7, RZ, 0xc0, !PT ;  /* 0x0000000700357812 */ /* 0x000fe400078ec0ff */
[----:B------:R-:W-:Y:S02]  /*35e0*/  LOP3.LUT R135, R52, 0x90, RZ, 0xc0, !PT ;  /* 0x0000009034877812 */ /* 0x000fe400078ec0ff */
[----:B------:R-:W-:Y:S02]  /*35f0*/  LOP3.LUT R52, R27, 0x1800, RZ, 0xc0, !PT ;  /* 0x000018001b347812 */ /* 0x000fe400078ec0ff */
[----:B------:R-:W-:Y:S02]  /*3600*/  LOP3.LUT R157, R135, 0x60, R134, 0xf8, !PT ;  /* 0x00000060879d7812 */ /* 0x000fe400078ef886 */
[----:B------:R-:W-:Y:S01]  /*3610*/  SHF.R.S32.HI R27, RZ, 0x6, R0 ;  /* 0x00000006ff1b7819 */ /* 0x000fe20000011400 */
[----:B------:R-:W-:-:S02]  /*3620*/  IMAD R135, R53, 0x10, R52 ;  /* 0x0000001035877824 */ /* 0x000fc400078e0234 */
[----:B------:R-:W-:Y:S01]  /*3630*/  IMAD.SHL.U32 R52, R0, 0x2, RZ ;  /* 0x0000000200347824 */ /* 0x000fe200078e00ff */
[----:B------:R-:W-:-:S04]  /*3640*/  SGXT R27, R27, 0x1 ;  /* 0x000000011b1b781a */ /* 0x000fc80000000200 */
[--C-:B-1----:R-:W-:Y:S02]  /*3650*/  LOP3.LUT R132, R135, 0x30, R52.reuse, 0x78, !PT ;  /* 0x0000003087847812 */ /* 0x102fe400078e7834 */
[----:B------:R-:W-:Y:S02]  /*3660*/  LOP3.LUT R134, R157, 0x10, R52, 0x78, !PT ;  /* 0x000000109d867812 */ /* 0x000fe400078e7834 */
[----:B------:R-:W-:Y:S01]  /*3670*/  LOP3.LUT R52, R27, 0x90, RZ, 0xc0, !PT ;  /* 0x000000901b347812 */ /* 0x000fe200078ec0ff */
[C---:B------:R-:W-:Y:S02]  /*3680*/  IMAD.SHL.U32 R27, R0.reuse, 0x2, RZ ;  /* 0x00000002001b7824 */ /* 0x040fe400078e00ff */
[----:B------:R-:W-:Y:S01]  /*3690*/  IMAD R132, R53, 0x100, R132 ;  /* 0x0000010035847824 */ /* 0x000fe200078e0284 */
[----:B------:R-:W-:Y:S02]  /*36a0*/  LOP3.LUT R53, R0, 0x7f, RZ, 0xc0, !PT ;  /* 0x0000007f00357812 */ /* 0x000fe400078ec0ff */
[----:B------:R-:W-:-:S02]  /*36b0*/  LOP3.LUT R52, R52, 0x7e, R27, 0x78, !PT ;  /* 0x0000007e34347812 */ /* 0x000fc400078e781b */
[----:B------:R-:W-:Y:S01]  /*36c0*/  SHF.L.U32 R53, R53, 0x1, RZ ;  /* 0x0000000135357819 */ /* 0x000fe200000006ff */
[----:B------:R-:W-:Y:S02]  /*36d0*/  IMAD.SHL.U32 R128, R128, 0x2, RZ ;  /* 0x0000000280807824 */ /* 0x000fe400078e00ff */
[----:B---3--:R0:W-:Y:S04]  /*36e0*/  STS.U16 [R52+UR4+0x2700], R50 ;  /* 0x0027003234007988 */ /* 0x0081e80008000404 */
[----:B--2---:R1:W-:Y:S04]  /*36f0*/  STS.U16 [R52+UR4+0x2000], R54 ;  /* 0x0020003634007988 */ /* 0x0043e80008000404 */
[----:B----4-:R-:W-:Y:S01]  /*3700*/  STS.U16 [R52+UR4+0x2f00], R125 ;  /* 0x002f007d34007988 */ /* 0x010fe20008000404 */
[----:B0-----:R-:W-:-:S03]  /*3710*/  LOP3.LUT R50, R53, 0x30, RZ, 0x3c, !PT ;  /* 0x0000003035327812 */ /* 0x001fc600078e3cff */
[----:B-----5:R-:W-:Y:S01]  /*3720*/  STS.U16 [R52+UR4+0x2100], R126 ;  /* 0x0021007e34007988 */ /* 0x020fe20008000404 */
[----:B-1----:R-:W-:-:S03]  /*3730*/  LOP3.LUT R54, R53, 0x50, RZ, 0x3c, !PT ;  /* 0x0000005035367812 */ /* 0x002fc600078e3cff */
[----:B------:R-:W-:Y:S04]  /*3740*/  STS.U16 [R52+UR4+0x2500], R58 ;  /* 0x0025003a34007988 */ /* 0x000fe80008000404 */
[----:B------:R0:W-:Y:S04]  /*3750*/  STS.U16 [R52+UR4+0x2200], R49 ;  /* 0x0022003134007988 */ /* 0x0001e80008000404 */
[----:B------:R-:W-:Y:S01]  /*3760*/  STS.U16 [R52+UR4+0x2300], R56 ;  /* 0x0023003834007988 */ /* 0x000fe20008000404 */
[----:B0-----:R-:W-:-:S03]  /*3770*/  LOP3.LUT R49, R53, 0x10, RZ, 0x3c, !PT ;  /* 0x0000001035317812 */ /* 0x001fc600078e3cff */
[----:B------:R-:W-:Y:S04]  /*3780*/  STS.U16 [R52+UR4+0x2400], R57 ;  /* 0x0024003934007988 */ /* 0x000fe80008000404 */
[----:B------:R-:W-:Y:S04]  /*3790*/  STS.U16 [R52+UR4+0x2600], R55 ;  /* 0x0026003734007988 */ /* 0x000fe80008000404 */
[----:B------:R0:W-:Y:S02]  /*37a0*/  STS.U16 [R52+UR4+0x2800], R51 ;  /* 0x0028003334007988 */ /* 0x0001e40008000404 */
[----:B0-----:R-:W-:-:S02]  /*37b0*/  LOP3.LUT R51, R53, 0x20, RZ, 0x3c, !PT ;  /* 0x0000002035337812 */ /* 0x001fc400078e3cff */
[C---:B------:R-:W-:Y:S01]  /*37c0*/  LOP3.LUT R55, R53.reuse, 0x60, RZ, 0x3c, !PT ;  /* 0x0000006035377812 */ /* 0x040fe200078e3cff */
[----:B------:R-:W-:Y:S04]  /*37d0*/  STS.U16 [R52+UR4+0x2900], R131 ;  /* 0x0029008334007988 */ /* 0x000fe80008000404 */
[----:B------:R-:W-:Y:S04]  /*37e0*/  STS.U16 [R52+UR4+0x2a00], R130 ;  /* 0x002a008234007988 */ /* 0x000fe80008000404 */
[----:B------:R-:W-:Y:S04]  /*37f0*/  STS.U16 [R52+UR4+0x2b00], R123 ;  /* 0x002b007b34007988 */ /* 0x000fe80008000404 */
[----:B------:R-:W-:Y:S04]  /*3800*/  STS.U16 [R52+UR4+0x2c00], R129 ;  /* 0x002c008134007988 */ /* 0x000fe80008000404 */
[----:B------:R-:W-:Y:S04]  /*3810*/  STS.U16 [R52+UR4+0x2d00], R61 ;  /* 0x002d003d34007988 */ /* 0x000fe80008000404 */
[----:B------:R0:W-:Y:S02]  /*3820*/  STS.U16 [R52+UR4+0x2e00], R127 ;  /* 0x002e007f34007988 */ /* 0x0001e40008000404 */
[----:B0-----:R-:W-:Y:S01]  /*3830*/  LOP3.LUT R52, R53, 0x40, RZ, 0x3c, !PT ;  /* 0x0000004035347812 */ /* 0x001fe200078e3cff */
[----:B------:R-:W-:-:S05]  /*3840*/  IMAD.SHL.U32 R133, R0, 0x10, RZ ;  /* 0x0000001000857824 */ /* 0x000fca00078e00ff */
[----:B------:R-:W-:Y:S01]  /*3850*/  LOP3.LUT R27, R133, 0x100, RZ, 0xc0, !PT ;  /* 0x00000100851b7812 */ /* 0x000fe200078ec0ff */
[----:B------:R-:W-:Y:S04]  /*3860*/  STS.U16 [R128+UR4], R121 ;  /* 0x0000007980007988 */ /* 0x000fe80008000404 */
[----:B------:R-:W-:Y:S01]  /*3870*/  STS.U16 [R128+UR4+0x800], R124 ;  /* 0x0008007c80007988 */ /* 0x000fe20008000404 */
[----:B------:R-:W-:-:S03]  /*3880*/  IADD3 R27, PT, PT, R134, UR4, R27 ;  /* 0x00000004861b7c10 */ /* 0x000fc6000fffe01b */
[----:B------:R-:W-:Y:S04]  /*3890*/  STS.U16 [R128+UR4+0x1000], R142 ;  /* 0x0010008e80007988 */ /* 0x000fe80008000404 */
        /* <DEDUP_REMOVED lines=9> */
[----:B------:R0:W-:Y:S04]  /*3930*/  STS.U16 [R50+UR4+0xb00], R116 ;  /* 0x000b007432007988 */ /* 0x0001e80008000404 */
[----:B------:R-:W-:Y:S04]  /*3940*/  STS.U16 [R50+UR4+0x300], R119 ;  /* 0x0003007732007988 */ /* 0x000fe80008000404 */
[----:B------:R-:W-:Y:S01]  /*3950*/  STS.U16 [R50+UR4+0x1300], R143 ;  /* 0x0013008f32007988 */ /* 0x000fe20008000404 */
[----:B0-----:R-:W-:-:S03]  /*3960*/  LOP3.LUT R116, R53, 0x70, RZ, 0x3c, !PT ;  /* 0x0000007035747812 */ /* 0x001fc600078e3cff */
        /* <DEDUP_REMOVED lines=12> */
[----:B------:R-:W-:Y:S04]  /*3a30*/  STS.U16 [R55+UR4+0x1e00], R150 ;  /* 0x001e009637007988 */ /* 0x000fe80008000404 */
[----:B------:R-:W-:Y:S04]  /*3a40*/  STS.U16 [R116+UR4+0x700], R115 ;  /* 0x0007007374007988 */ /* 0x000fe80008000404 */
[----:B------:R-:W-:Y:S04]  /*3a50*/  STS.U16 [R116+UR4+0xf00], R156 ;  /* 0x000f009c74007988 */ /* 0x000fe80008000404 */
[----:B------:R-:W-:Y:S04]  /*3a60*/  STS.U16 [R116+UR4+0x1700], R155 ;  /* 0x0017009b74007988 */ /* 0x000fe80008000404 */
[----:B------:R-:W-:Y:S01]  /*3a70*/  STS.U16 [R116+UR4+0x1f00], R154 ;  /* 0x001f009a74007988 */ /* 0x000fe20008000404 */
[----:B------:R-:W-:Y:S06]  /*3a80*/  BAR.SYNC.DEFER_BLOCKING 0x0 ;  /* 0x0000000000007b1d */ /* 0x000fec0000010000 */
[----:B------:R-:W-:Y:S04]  /*3a90*/  LDSM.16.MT88.4 R48, [R27+0x2000] ;  /* 0x002000001b30783b */ /* 0x000fe80000004200 */
[----:B------:R-:W1:Y:S04]  /*3aa0*/  LDSM.16.M88.4 R56, [R132+UR4] ;  /* 0x000000048438783b */ /* 0x000e680008000200 */
[----:B------:R-:W2:Y:S01]  /*3ab0*/  LDSM.16.MT88.4 R60, [R27+0x2200] ;  /* 0x002200001b3c783b */ /* 0x000ea20000004200 */
[----:B0-----:R-:W-:-:S05]  /*3ac0*/  LOP3.LUT R114, R132, 0x40, RZ, 0x3c, !PT ;  /* 0x0000004084727812 */ /* 0x001fca00078e3cff */
[----:B------:R-:W-:Y:S01]  /*3ad0*/  LDSM.16.M88.4 R52, [R114+UR4] ;  /* 0x000000047234783b */ /* 0x000fe20008000200 */
[----:B-1----:R-:W-:Y:S03]  /*3ae0*/  HMMA.16816.F32 R64, R48, R56, R64 ;  /* 0x000000383040723c */ /* 0x002fe60000001840 */
[----:B------:R-:W0:-:S15]  /*3af0*/  LDSM.16.MT88.4 R48, [R27+0x2400] ;  /* 0x002400001b30783b */ /* 0x000e1e0000004200 */
[----:B------:R-:W-:Y:S02]  /*3b00*/  NOP ;  /* 0x0000000000007918 */ /* 0x000fe40000000000 */
[----:B--2---:R-:W-:Y:S01]  /*3b10*/  HMMA.16816.F32 R64, R60, R58, R64 ;  /* 0x0000003a3c40723c */ /* 0x004fe20000001840 */
[----:B------:R-:W1:Y:S04]  /*3b20*/  LDSM.16.MT88.4 R60, [R27+0x2600] ;  /* 0x002600001b3c783b */ /* 0x000e680000004200 */
[----:B------:R-:W-:-:S15]  /*3b30*/  LDSM.16.M88.4 R56, [R132+UR4+0x80] ;  /* 0x000080048438783b */ /* 0x000fde0008000200 */
[----:B0-----:R-:W-:Y:S01]  /*3b40*/  HMMA.16816.F32 R64, R48, R52, R64 ;  /* 0x000000343040723c */ /* 0x001fe20000001840 */
[----:B------:R-:W0:-:S15]  /*3b50*/  LDSM.16.MT88.4 R48, [R27+0x2800] ;  /* 0x002800001b30783b */ /* 0x000e1e0000004200 */
[----:B------:R-:W-:-:S04]  /*3b60*/  NOP ;  /* 0x0000000000007918 */ /* 0x000fc80000000000 */
[----:B-1----:R-:W-:Y:S01]  /*3b70*/  HMMA.16816.F32 R60, R60, R54, R64 ;  /* 0x000000363c3c723c */ /* 0x002fe20000001840 */
[----:B------:R-:W1:Y:S04]  /*3b80*/  LDSM.16.MT88.4 R52, [R27+0x2a00] ;  /* 0x002a00001b34783b */ /* 0x000e680000004200 */
[----:B------:R-:W-:-:S15]  /*3b90*/  LDSM.16.MT88.4 R64, [R27+0x2c00] ;  /* 0x002c00001b40783b */ /* 0x000fde0000004200 */
[----:B0-----:R-:W-:Y:S01]  /*3ba0*/  HMMA.16816.F32 R48, R48, R56, R60 ;  /* 0x000000383030723c */ /* 0x001fe2000000183c */
[----:B------:R-:W0:-:S15]  /*3bb0*/  LDSM.16.M88.4 R60, [R114+UR4+0x80] ;  /* 0x00008004723c783b */ /* 0x000e1e0008000200 */
[----:B------:R-:W-:-:S04]  /*3bc0*/  NOP ;  /* 0x0000000000007918 */ /* 0x000fc80000000000 */
[----:B-1----:R-:W-:Y:S01]  /*3bd0*/  HMMA.16816.F32 R48, R52, R58, R48 ;  /* 0x0000003a3430723c */ /* 0x002fe20000001830 */
[----:B------:R-:W1:Y:S01]  /*3be0*/  LDSM.16.MT88.4 R52, [R27+0x2e00] ;  /* 0x002e00001b34783b */ /* 0x000e620000004200 */
[----:B------:R-:W-:-:S05]  /*3bf0*/  VIADD R13, R13, 0xffffffff ;  /* 0xffffffff0d0d7836 */ /* 0x000fca0000000000 */
[----:B------:R-:W-:-:S13]  /*3c00*/  ISETP.NE.U32.AND P0, PT, R13, RZ, PT ;  /* 0x000000ff0d00720c */ /* 0x000fda0003f05070 */
[----:B0-----:R-:W-:Y:S01]  /*3c10*/  HMMA.16816.F32 R64, R64, R60, R48 ;  /* 0x0000003c4040723c */ /* 0x001fe20000001830 */
[----:B------:R-:W-:Y:S01]  /*3c20*/  IMAD.WIDE R114, R8, 0x2, R40 ;  /* 0x0000000208727825 */ /* 0x000fe200078e0228 */
[----:B------:R-:W-:-:S03]  /*3c30*/  UIADD3 UR5, UPT, UPT, UR5, -0x80, URZ ;  /* 0xffffff8005057890 */ /* 0x000fc6000fffe0ff */
[----:B------:R-:W-:-:S04]  /*3c40*/  IMAD.WIDE R44, R8, 0x2, R44 ;  /* 0x00000002082c7825 */ /* 0x000fc800078e022c */
[----:B------:R-:W-:-:S04]  /*3c50*/  IMAD.WIDE R58, R8, 0x2, R36 ;  /* 0x00000002083a7825 */ /* 0x000fc800078e0224 */
[----:B------:R-:W-:-:S04]  /*3c60*/  IMAD.WIDE R32, R8, 0x2, R32 ;  /* 0x0000000208207825 */ /* 0x000fc800078e0220 */
[----:B------:R-:W-:-:S03]  /*3c70*/  IMAD.WIDE R30, R8, 0x2, R30 ;  /* 0x00000002081e7825 */ /* 0x000fc600078e021e */
[----:B-1----:R-:W-:Y:S01]  /*3c80*/  HMMA.16816.F32 R64, R52, R62, R64 ;  /* 0x0000003e3440723c */ /* 0x002fe20000001840 */
[----:B------:R-:W-:-:S04]  /*3c90*/  IMAD.WIDE R28, R8, 0x2, R28 ;  /* 0x00000002081c7825 */ /* 0x000fc800078e021c */
[----:B------:R-:W-:Y:S02]  /*3ca0*/  IMAD.MOV.U32 R27, RZ, RZ, R115 ;  /* 0x000000ffff1b7224 */ /* 0x000fe400078e0073 */
[----:B------:R-:W-:Y:S02]  /*3cb0*/  IMAD.MOV.U32 R48, RZ, RZ, R44 ;  /* 0x000000ffff307224 */ /* 0x000fe400078e002c */
[----:B------:R-:W-:Y:S02]  /*3cc0*/  IMAD.MOV.U32 R115, RZ, RZ, R45 ;  /* 0x000000ffff737224 */ /* 0x000fe400078e002d */
[----:B------:R-:W-:-:S04]  /*3cd0*/  IMAD.WIDE R112, R8, 0x2, R112 ;  /* 0x0000000208707825 */ /* 0x000fc800078e0270 */
        /* <DEDUP_REMOVED lines=19> */
[----:B------:R-:W-:Y:S02]  /*3e10*/  IMAD.MOV.U32 R134, RZ, RZ, R58 ;  /* 0x000000ffff867224 */ /* 0x000fe400078e003a */
[----:B------:R-:W-:-:S04]  /*3e20*/  IMAD.WIDE R46, R8, 0x2, R46 ;  /* 0x00000002082e7825 */ /* 0x000fc800078e022e */
[----:B------:R-:W-:-:S04]  /*3e30*/  IMAD.WIDE R68, R8, 0x2, R68 ;  /* 0x0000000208447825 */ /* 0x000fc800078e0244 */
[----:B------:R-:W-:-:S04]  /*3e40*/  IMAD.WIDE R70, R8, 0x2, R70 ;  /* 0x0000000208467825 */ /* 0x000fc800078e0246 */
[----:B------:R-:W-:-:S04]  /*3e50*/  IMAD.WIDE R72, R8, 0x2, R72 ;  /* 0x0000000208487825 */ /* 0x000fc800078e0248 */
[----:B------:R-:W-:-:S04]  /*3e60*/  IMAD.WIDE R42, R8, 0x2, R42 ;  /* 0x00000002082a7825 */ /* 0x000fc800078e022a */
[----:B------:R-:W-:-:S04]  /*3e70*/  IMAD.WIDE R76, R8, 0x2, R76 ;  /* 0x00000002084c7825 */ /* 0x000fc800078e024c */
[----:B------:R-:W-:Y:S02]  /*3e80*/  IMAD.MOV.U32 R40, RZ, RZ, R32 ;  /* 0x000000ffff287224 */ /* 0x000fe400078e0020 */
[----:B------:R-:W-:Y:S02]  /*3e90*/  IMAD.MOV.U32 R45, RZ, RZ, R33 ;  /* 0x000000ffff2d7224 */ /* 0x000fe400078e0021 */
[----:B------:R-:W-:-:S04]  /*3ea0*/  IMAD.WIDE R74, R26, 0x2, R74 ;  /* 0x000000021a4a7825 */ /* 0x000fc800078e024a */
[----:B------:R-:W-:Y:S02]  /*3eb0*/  IMAD.MOV.U32 R41, RZ, RZ, R30 ;  /* 0x000000ffff297224 */ /* 0x000fe400078e001e */
[----:B------:R-:W-:Y:S02]  /*3ec0*/  IMAD.MOV.U32 R52, RZ, RZ, R31 ;  /* 0x000000ffff347224 */ /* 0x000fe400078e001f */
[----:B------:R-:W-:Y:S02]  /*3ed0*/  IMAD.MOV.U32 R44, RZ, RZ, R28 ;  /* 0x000000ffff2c7224 */ /* 0x000fe400078e001c */
[----:B------:R-:W-:Y:S01]  /*3ee0*/  IMAD.MOV.U32 R53, RZ, RZ, R29 ;  /* 0x000000ffff357224 */ /* 0x000fe200078e001d */
[----:B------:R-:W-:Y:S06]  /*3ef0*/  @P0 BRA `(.L_x_1) ;  /* 0xffffffe800900947 */ /* 0x000fec000383ffff */
[----:B------:R-:W-:Y:S02]  /*3f00*/  F2FP.F16.F32.PACK_AB R66, R67, R66 ;  /* 0x000000424342723e */ /* 0x000fe400000000ff */
[----:B------:R-:W-:-:S07]  /*3f10*/  F2FP.F16.F32.PACK_AB R64, R65, R64 ;  /* 0x000000404140723e */ /* 0x000fce00000000ff */
.L_x_0:
[----:B------:R-:W-:Y:S01]  /*3f20*/  BAR.SYNC.DEFER_BLOCKING 0x0 ;  /* 0x0000000000007b1d */ /* 0x000fe20000010000 */
[----:B------:R-:W-:Y:S01]  /*3f30*/  LOP3.LUT R7, R4, 0x80, RZ, 0xc0, !PT ;  /* 0x0000008004077812 */ /* 0x000fe200078ec0ff */
[----:B------:R-:W-:Y:S01]  /*3f40*/  IMAD.SHL.U32 R8, R0, 0x4, RZ ;  /* 0x0000000400087824 */ /* 0x000fe200078e00ff */
[--C-:B------:R-:W-:Y:S02]  /*3f50*/  SHF.R.U32.HI R4, RZ, 0x4, R0.reuse ;  /* 0x00000004ff047819 */ /* 0x100fe40000011600 */
[----:B------:R-:W-:Y:S01]  /*3f60*/  LOP3.LUT R7, R7, 0x1c, R0, 0xf8, !PT ;  /* 0x0000001c07077812 */ /* 0x000fe200078ef800 */
[----:B------:R-:W0:Y:S01]  /*3f70*/  LDCU UR5, c[0x0][0x3b4] ;  /* 0x00007680ff0577ac */ /* 0x000e220008000800 */
[----:B------:R-:W-:Y:S02]  /*3f80*/  LOP3.LUT R3, R3, 0x300, RZ, 0xc0, !PT ;  /* 0x0000030003037812 */ /* 0x000fe400078ec0ff */
[----:B------:R-:W-:Y:S01]  /*3f90*/  LOP3.LUT R4, R7, 0x2, R4, 0xf8, !PT ;  /* 0x0000000207047812 */ /* 0x000fe200078ef804 */
[----:B------:R-:W1:Y:S01]  /*3fa0*/  LDCU.128 UR8, c[0x0][0x390] ;  /* 0x00007200ff0877ac */ /* 0x000e620008000c00 */
[----:B------:R-:W-:-:S02]  /*3fb0*/  LOP3.LUT R9, R3, 0x7c, R8, 0xf8, !PT ;  /* 0x0000007c03097812 */ /* 0x000fc400078ef808 */
[----:B------:R-:W-:Y:S02]  /*3fc0*/  LOP3.LUT R4, R4, R5, RZ, 0xfc, !PT ;  /* 0x0000000504047212 */ /* 0x000fe400078efcff */
[----:B------:R-:W-:Y:S02]  /*3fd0*/  PRMT R8, R64, 0x7632, R8 ;  /* 0x0000763240087816 */ /* 0x000fe40000000008 */
[C---:B------:R-:W-:Y:S02]  /*3fe0*/  LOP3.LUT R3, R4.reuse, 0x40, RZ, 0x3c, !PT ;  /* 0x0000004004037812 */ /* 0x040fe400078e3cff */
[----:B------:R-:W-:Y:S02]  /*3ff0*/  LOP3.LUT R5, R4, 0x20, RZ, 0x3c, !PT ;  /* 0x0000002004057812 */ /* 0x000fe400078e3cff */
[----:B------:R-:W-:Y:S02]  /*4000*/  PRMT R10, R66, 0x7632, R10 ;  /* 0x00007632420a7816 */ /* 0x000fe4000000000a */
[----:B------:R-:W-:Y:S01]  /*4010*/  LOP3.LUT R7, R4, 0x60, RZ, 0x3c, !PT ;  /* 0x0000006004077812 */ /* 0x000fe200078e3cff */
[----:B------:R0:W-:Y:S01]  /*4020*/  STS.U16 [R4+UR4], R64 ;  /* 0x0000004004007988 */ /* 0x0001e20008000404 */
[----:B------:R-:W-:-:S02]  /*4030*/  LOP3.LUT R9, R9, 0x60, R0, 0x78, !PT ;  /* 0x0000006009097812 */ /* 0x000fc400078e7800 */
[----:B------:R-:W-:Y:S01]  /*4040*/  SHF.R.U32.HI R15, RZ, 0x4, R0 ;  /* 0x00000004ff0f7819 */ /* 0x000fe20000011600 */
[----:B------:R2:W-:Y:S01]  /*4050*/  STS.U16 [R3+UR4+0x200], R8 ;  /* 0x0002000803007988 */ /* 0x0005e20008000404 */
[C---:B-1----:R-:W-:Y:S02]  /*4060*/  ISETP.GE.AND P0, PT, R2.reuse, UR10, PT ;  /* 0x0000000a02007c0c */ /* 0x042fe4000bf06270 */
[----:B------:R-:W-:Y:S01]  /*4070*/  SGXT.U32 R15, R15, 0x3 ;  /* 0x000000030f0f781a */ /* 0x000fe20000000000 */
[----:B------:R-:W-:Y:S01]  /*4080*/  STS.U16 [R5+UR4+0x100], R66 ;  /* 0x0001004205007988 */ /* 0x000fe20008000404 */
[----:B0-----:R-:W-:Y:S02]  /*4090*/  IMAD R4, R2, UR5, RZ ;  /* 0x0000000502047c24 */ /* 0x001fe4000f8e02ff */
[C-C-:B------:R-:W-:Y:S01]  /*40a0*/  LOP3.LUT R0, R6.reuse, 0x18, R15.reuse, 0xfe, !PT ;  /* 0x0000001806007812 */ /* 0x140fe200078efe0f */
[----:B------:R0:W-:Y:S01]  /*40b0*/  STS.U16 [R7+UR4+0x300], R10 ;  /* 0x0003000a07007988 */ /* 0x0001e20008000404 */
[----:B------:R-:W-:-:S02]  /*40c0*/  LOP3.LUT R2, R6, 0x10, R15, 0xfe, !PT ;  /* 0x0000001006027812 */ /* 0x000fc400078efe0f */
[C---:B--2---:R-:W-:Y:S01]  /*40d0*/  LOP3.LUT R3, R6.reuse, R15, RZ, 0xfc, !PT ;  /* 0x0000000f06037212 */ /* 0x044fe200078efcff */
[----:B------:R-:W-:Y:S01]  /*40e0*/  BAR.SYNC.DEFER_BLOCKING 0x0 ;  /* 0x0000000000007b1d */ /* 0x000fe20000010000 */
[----:B------:R-:W-:Y:S02]  /*40f0*/  LOP3.LUT R6, R6, 0x8, R15, 0xfe, !PT ;  /* 0x0000000806067812 */ /* 0x000fe400078efe0f */
[C---:B------:R-:W-:Y:S02]  /*4100*/  LEA R8, P1, R4.reuse, UR8, 0x1 ;  /* 0x0000000804087c11 */ /* 0x040fe4000f8208ff */
[----:B------:R-:W-:Y:S02]  /*4110*/  ISETP.LT.AND P3, PT, R3, UR11, !P0 ;  /* 0x0000000b03007c0c */ /* 0x000fe4000c761270 */
[----:B0-----:R-:W-:Y:S02]  /*4120*/  LEA.HI.X.SX32 R10, R4, UR9, 0x1, P1 ;  /* 0x00000009040a7c11 */ /* 0x001fe400088f0eff */
[----:B------:R-:W-:-:S02]  /*4130*/  ISETP.LT.AND P2, PT, R6, UR11, !P0 ;  /* 0x0000000b06007c0c */ /* 0x000fc4000c741270 */
[----:B------:R-:W-:Y:S02]  /*4140*/  ISETP.LT.AND P1, PT, R2, UR11, !P0 ;  /* 0x0000000b02007c0c */ /* 0x000fe4000c721270 */
[----:B------:R-:W-:Y:S01]  /*4150*/  ISETP.LT.AND P0, PT, R0, UR11, !P0 ;  /* 0x0000000b00007c0c */ /* 0x000fe2000c701270 */
[----:B------:R-:W0:Y:S04]  /*4160*/  LDS R11, [R9+UR4] ;  /* 0x00000004090b7984 */ /* 0x000e280008000800 */
[----:B------:R1:W2:Y:S01]  /*4170*/  LDS R13, [R9+UR4+0x80] ;  /* 0x00008004090d7984 */ /* 0x0002a20008000800 */
[----:B------:R-:W3:Y:S02]  /*4180*/  LDCU UR4, c[0x0][0x3b8] ;  /* 0x00007700ff0477ac */ /* 0x000ee40008000800 */
[----:B---3--:R-:W-:-:S02]  /*4190*/  IMAD R3, R3, UR4, RZ ;  /* 0x0000000403037c24 */ /* 0x008fc4000f8e02ff */
[----:B------:R-:W-:Y:S02]  /*41a0*/  IMAD R5, R6, UR4, RZ ;  /* 0x0000000406057c24 */ /* 0x000fe4000f8e02ff */
[----:B------:R-:W-:Y:S01]  /*41b0*/  IMAD R7, R2, UR4, RZ ;  /* 0x0000000402077c24 */ /* 0x000fe2000f8e02ff */
[-C--:B------:R-:W-:Y:S01]  /*41c0*/  LEA R2, P4, R3, R8.reuse, 0x1 ;  /* 0x0000000803027211 */ /* 0x080fe200078808ff */
[----:B-1----:R-:W-:Y:S01]  /*41d0*/  IMAD R9, R0, UR4, RZ ;  /* 0x0000000400097c24 */ /* 0x002fe2000f8e02ff */
[-C--:B------:R-:W-:Y:S02]  /*41e0*/  LEA R4, P6, R5, R8.reuse, 0x1 ;  /* 0x0000000805047211 */ /* 0x080fe400078c08ff */
[----:B------:R-:W-:Y:S02]  /*41f0*/  LEA R6, P5, R7, R8, 0x1 ;  /* 0x0000000807067211 */ /* 0x000fe400078a08ff */
[-C--:B------:R-:W-:Y:S02]  /*4200*/  LEA.HI.X.SX32 R3, R3, R10.reuse, 0x1, P4 ;  /* 0x0000000a03037211 */ /* 0x080fe400020f0eff */
[----:B------:R-:W-:-:S02]  /*4210*/  LEA.HI.X.SX32 R5, R5, R10, 0x1, P6 ;  /* 0x0000000a05057211 */ /* 0x000fc400030f0eff */
[----:B------:R-:W-:Y:S02]  /*4220*/  LEA.HI.X.SX32 R7, R7, R10, 0x1, P5 ;  /* 0x0000000a07077211 */ /* 0x000fe400028f0eff */
[----:B0-----:R-:W-:Y:S01]  /*4230*/  PRMT R0, R11, 0x7632, R0 ;  /* 0x000076320b007816 */ /* 0x001fe20000000000 */
[----:B------:R0:W-:Y:S01]  /*4240*/  @P3 STG.E.U16 desc[UR6][R2.64], R11 ;  /* 0x0000000b02003986 */ /* 0x0001e2000c101506 */
[----:B------:R-:W-:-:S03]  /*4250*/  LEA R8, P4, R9, R8, 0x1 ;  /* 0x0000000809087211 */ /* 0x000fc600078808ff */
[----:B------:R0:W-:Y:S01]  /*4260*/  @P2 STG.E.U16 desc[UR6][R4.64], R0 ;  /* 0x0000000004002986 */ /* 0x0001e2000c101506 */
[----:B------:R-:W-:-:S03]  /*4270*/  LEA.HI.X.SX32 R9, R9, R10, 0x1, P4 ;  /* 0x0000000a09097211 */ /* 0x000fc600020f0eff */
[----:B--2---:R0:W-:Y:S01]  /*4280*/  @P1 STG.E.U16 desc[UR6][R6.64], R13 ;  /* 0x0000000d06001986 */ /* 0x0041e2000c101506 */
[----:B------:R-:W-:Y:S05]  /*4290*/  @!P0 EXIT ;  /* 0x000000000000894d */ /* 0x000fea0003800000 */
[----:B0-----:R-:W-:-:S05]  /*42a0*/  PRMT R4, R13, 0x7632, R4 ;  /* 0x000076320d047816 */ /* 0x001fca0000000004 */
[----:B------:R-:W-:Y:S01]  /*42b0*/  STG.E.U16 desc[UR6][R8.64], R4 ;  /* 0x0000000408007986 */ /* 0x000fe2000c101506 */
[----:B------:R-:W-:Y:S05]  /*42c0*/  EXIT ;  /* 0x000000000000794d */ /* 0x000fea0003800000 */
.L_x_2:
[----:B------:R-:W-:-:S00]  /*42d0*/  BRA `(.L_x_2) ;  /* 0xfffffffc00fc7947 */ /* 0x000fc0000383ffff */
[----:B------:R-:W-:-:S00]  /*42e0*/  NOP ;  /* 0x0000000000007918 */ /* 0x000fc00000000000 */
        /* <DEDUP_REMOVED lines=9> */
.L_x_3:


//--------------------- .nv.shared.matmul_kernel  --------------------------
	.section	.nv.shared.matmul_kernel,"aw",@nobits
	.sectionflags	@""
	.align	16
	.zero		1024


//--------------------- .nv.shared.reserved.0     --------------------------
	.section	.nv.shared.reserved.0,"aw",@nobits
	.weak		__nv_reservedSMEM_offset_0_alias
	.size		__nv_reservedSMEM_offset_0_alias, 0, 64
	.other		__nv_reservedSMEM_offset_0_alias,@"STO_CUDA_RESERVED_SHARED STV_DEFAULT"
__nv_reservedSMEM_offset_0_alias:
	.zero		0
	.zero		64


//--------------------- .nv.constant0.matmul_kernel --------------------------
	.section	.nv.constant0.matmul_kernel,"a",@progbits
	.sectionflags	@""
	.align	4
.nv.constant0.matmul_kernel:
	.zero		976


//--------------------- SYMBOLS --------------------------

	.type		.nv.reservedSmem.offset0,@object
	.size		.nv.reservedSmem.offset0,0x4
	.type		.nv.reservedSmem.cap,@object
	.size		.nv.reservedSmem.cap,0x4
